	.target	sm_90a

	.elftype	@"ET_EXEC"


//--------------------- .note.nv.tkinfo           --------------------------
	.section	.note.nv.tkinfo,"",@"SHT_NOTE"
	.sectionflags	@"SHF_NOTE_NV_TKINFO"
	.tkinfo
        /*0018*/ 	.word	0x00000002
        /*0030*/ 	.string	""
        /*0030*/ 	.string	"ptxas"
        /*0030*/ 	.string	"Cuda compilation tools, release 13.0, V13.0.88"
        /*0030*/ 	.string	"Build cuda_13.0.r13.0/compiler.36424714_0"
        /*0030*/ 	.string	"-arch sm_90a -m 64 "



//--------------------- .note.nv.cuinfo           --------------------------
	.section	.note.nv.cuinfo,"",@"SHT_NOTE"
	.sectionflags	@"SHF_NOTE_NV_CUINFO"
        /*0018*/ 	.short	0x0002
        /*001a*/ 	.short	0x005a
        /*001c*/ 	.short	0x0082
	.zero		2


//--------------------- .nv.info                  --------------------------
	.section	.nv.info,"",@"SHT_CUDA_INFO"
	.align	4


	//----- nvinfo : EIATTR_REGCOUNT
	.align		4
        /*0000*/ 	.byte	0x04, 0x2f
        /*0002*/ 	.short	(.L_12 - .L_11)
	.align		4
.L_11:
        /*0004*/ 	.word	index@(_ZN7cutlass13device_kernelINS_4conv6kernel13ConvUniversalINS1_16ConvProblemShapeILNS1_8OperatorE0ELi2EEENS1_10collective14CollectiveConvINS1_46MainloopSm90TmaGmmaWarpSpecializedImplicitGemmILS5_0ELi4ELi2EN4cute5tupleIJNSA_1CILi2EEENSC_ILi1EEESE_EEENS1_36KernelImplicitTmaWarpSpecializedSm90ELi1EEENSB_IJNSC_ILi256EEENSC_ILi128EEENSB_IJNSC_ILi64EEEEEEEEENS_10bfloat16_tESN_NSA_8TiledMMAINSA_8MMA_AtomIJNSA_4SM904GMMA28MMA_64x128x16_F32BF16BF16_SSILNSR_5MajorE0ELST_0ELNSR_7ScaleInE1ELSU_1EEEEEENSA_6LayoutINSB_IJSE_SE_SE_EEENSB_IJNSC_ILi0EEESZ_SZ_EEEEENSB_IJNSA_10UnderscoreES12_S12_EEEEENS7_6detail26Sm90ImplicitGemmTileTraitsINSA_20SM90_TMA_LOAD_IM2COLENSA_14ComposedLayoutINSA_7SwizzleILi3ELi4ELi3EEENSA_18smem_ptr_flag_bitsILi16EEENSX_INSB_IJNSB_IJNSC_ILi8EEENSC_ILi32EEEEEENSB_IJSK_SE_EEENSB_IJSE_NSC_ILi4EEEEEEEEENSB_IJNSB_IJSK_NSC_ILi512EEEEEENSB_IJSE_SZ_EEENSB_IJSZ_NSC_ILi16384EEEEEEEEEEEEEvEENS16_INSA_23SM90_TMA_LOAD_MULTICASTENS18_IS1A_S1C_NSX_INSB_IJNSB_IJS1D_NSC_ILi16EEEEEES1G_S1I_EEENSB_IJS1L_S1M_NSB_IJSZ_NSC_ILi8192EEEEEEEEEEEEEvEEEENS_8epilogue10collective6detail29Sm90TmaWarpSpecializedAdapterINS25_15DefaultEpilogueISN_NSB_IJNSB_IJlllEEESE_SZ_EEES2A_NS24_6thread17LinearCombinationISN_Li1EffLNS2B_9ScaleType4KindE0ELNS_15FloatRoundStyleE2ESN_EENS_4gemm15EpilogueDefaultEEEEEvvEEEEvNT_6ParamsE)
        /*0008*/ 	.word	0x000000ff


	//----- nvinfo : EIATTR_FRAME_SIZE
	.align		4
.L_12:
        /*000c*/ 	.byte	0x04, 0x11
        /*000e*/ 	.short	(.L_14 - .L_13)
	.align		4
.L_13:
        /*0010*/ 	.word	index@(_ZN7cutlass13device_kernelINS_4conv6kernel13ConvUniversalINS1_16ConvProblemShapeILNS1_8OperatorE0ELi2EEENS1_10collective14CollectiveConvINS1_46MainloopSm90TmaGmmaWarpSpecializedImplicitGemmILS5_0ELi4ELi2EN4cute5tupleIJNSA_1CILi2EEENSC_ILi1EEESE_EEENS1_36KernelImplicitTmaWarpSpecializedSm90ELi1EEENSB_IJNSC_ILi256EEENSC_ILi128EEENSB_IJNSC_ILi64EEEEEEEEENS_10bfloat16_tESN_NSA_8TiledMMAINSA_8MMA_AtomIJNSA_4SM904GMMA28MMA_64x128x16_F32BF16BF16_SSILNSR_5MajorE0ELST_0ELNSR_7ScaleInE1ELSU_1EEEEEENSA_6LayoutINSB_IJSE_SE_SE_EEENSB_IJNSC_ILi0EEESZ_SZ_EEEEENSB_IJNSA_10UnderscoreES12_S12_EEEEENS7_6detail26Sm90ImplicitGemmTileTraitsINSA_20SM90_TMA_LOAD_IM2COLENSA_14ComposedLayoutINSA_7SwizzleILi3ELi4ELi3EEENSA_18smem_ptr_flag_bitsILi16EEENSX_INSB_IJNSB_IJNSC_ILi8EEENSC_ILi32EEEEEENSB_IJSK_SE_EEENSB_IJSE_NSC_ILi4EEEEEEEEENSB_IJNSB_IJSK_NSC_ILi512EEEEEENSB_IJSE_SZ_EEENSB_IJSZ_NSC_ILi16384EEEEEEEEEEEEEvEENS16_INSA_23SM90_TMA_LOAD_MULTICASTENS18_IS1A_S1C_NSX_INSB_IJNSB_IJS1D_NSC_ILi16EEEEEES1G_S1I_EEENSB_IJS1L_S1M_NSB_IJSZ_NSC_ILi8192EEEEEEEEEEEEEvEEEENS_8epilogue10collective6detail29Sm90TmaWarpSpecializedAdapterINS25_15DefaultEpilogueISN_NSB_IJNSB_IJlllEEESE_SZ_EEES2A_NS24_6thread17LinearCombinationISN_Li1EffLNS2B_9ScaleType4KindE0ELNS_15FloatRoundStyleE2ESN_EENS_4gemm15EpilogueDefaultEEEEEvvEEEEvNT_6ParamsE)
        /*0014*/ 	.word	0x000003f0


	//----- nvinfo : EIATTR_MIN_STACK_SIZE
	.align		4
.L_14:
        /*0018*/ 	.byte	0x04, 0x12
        /*001a*/ 	.short	(.L_16 - .L_15)
	.align		4
.L_15:
        /*001c*/ 	.word	index@(_ZN7cutlass13device_kernelINS_4conv6kernel13ConvUniversalINS1_16ConvProblemShapeILNS1_8OperatorE0ELi2EEENS1_10collective14CollectiveConvINS1_46MainloopSm90TmaGmmaWarpSpecializedImplicitGemmILS5_0ELi4ELi2EN4cute5tupleIJNSA_1CILi2EEENSC_ILi1EEESE_EEENS1_36KernelImplicitTmaWarpSpecializedSm90ELi1EEENSB_IJNSC_ILi256EEENSC_ILi128EEENSB_IJNSC_ILi64EEEEEEEEENS_10bfloat16_tESN_NSA_8TiledMMAINSA_8MMA_AtomIJNSA_4SM904GMMA28MMA_64x128x16_F32BF16BF16_SSILNSR_5MajorE0ELST_0ELNSR_7ScaleInE1ELSU_1EEEEEENSA_6LayoutINSB_IJSE_SE_SE_EEENSB_IJNSC_ILi0EEESZ_SZ_EEEEENSB_IJNSA_10UnderscoreES12_S12_EEEEENS7_6detail26Sm90ImplicitGemmTileTraitsINSA_20SM90_TMA_LOAD_IM2COLENSA_14ComposedLayoutINSA_7SwizzleILi3ELi4ELi3EEENSA_18smem_ptr_flag_bitsILi16EEENSX_INSB_IJNSB_IJNSC_ILi8EEENSC_ILi32EEEEEENSB_IJSK_SE_EEENSB_IJSE_NSC_ILi4EEEEEEEEENSB_IJNSB_IJSK_NSC_ILi512EEEEEENSB_IJSE_SZ_EEENSB_IJSZ_NSC_ILi16384EEEEEEEEEEEEEvEENS16_INSA_23SM90_TMA_LOAD_MULTICASTENS18_IS1A_S1C_NSX_INSB_IJNSB_IJS1D_NSC_ILi16EEEEEES1G_S1I_EEENSB_IJS1L_S1M_NSB_IJSZ_NSC_ILi8192EEEEEEEEEEEEEvEEEENS_8epilogue10collective6detail29Sm90TmaWarpSpecializedAdapterINS25_15DefaultEpilogueISN_NSB_IJNSB_IJlllEEESE_SZ_EEES2A_NS24_6thread17LinearCombinationISN_Li1EffLNS2B_9ScaleType4KindE0ELNS_15FloatRoundStyleE2ESN_EENS_4gemm15EpilogueDefaultEEEEEvvEEEEvNT_6ParamsE)
        /*0020*/ 	.word	0x000003f0
.L_16:


//--------------------- .nv.compat                --------------------------
	.section	.nv.compat,"",@"SHT_CUDA_COMPAT_INFO"
	.align	4
        /*0000*/ 	.byte	0x02, 0x09, 0x01, 0x00, 0x02, 0x02, 0x04, 0x00, 0x02, 0x05, 0x05, 0x00, 0x03, 0x07, 0x01, 0x01
        /*0010*/ 	.byte	0x02, 0x03, 0x01, 0x00, 0x02, 0x06, 0x01, 0x00, 0x04, 0x0b, 0x08, 0x00, 0x00, 0x00, 0x00, 0x00
        /*0020*/ 	.byte	0x00, 0x00, 0x00, 0x00


//--------------------- .nv.info._ZN7cutlass13device_kernelINS_4conv6kernel13ConvUniversalINS1_16ConvProblemShapeILNS1_8OperatorE0ELi2EEENS1_10collective14CollectiveConvINS1_46MainloopSm90TmaGmmaWarpSpecializedImplicitGemmILS5_0ELi4ELi2EN4cute5tupleIJNSA_1CILi2EEENSC_ILi1EEESE_EEENS1_36KernelImplicitTmaWarpSpecializedSm90ELi1EEENSB_IJNSC_ILi256EEENSC_ILi128EEENSB_IJNSC_ILi64EEEEEEEEENS_10bfloat16_tESN_NSA_8TiledMMAINSA_8MMA_AtomIJNSA_4SM904GMMA28MMA_64x128x16_F32BF16BF16_SSILNSR_5MajorE0ELST_0ELNSR_7ScaleInE1ELSU_1EEEEEENSA_6LayoutINSB_IJSE_SE_SE_EEENSB_IJNSC_ILi0EEESZ_SZ_EEEEENSB_IJNSA_10UnderscoreES12_S12_EEEEENS7_6detail26Sm90ImplicitGemmTileTraitsINSA_20SM90_TMA_LOAD_IM2COLENSA_14ComposedLayoutINSA_7SwizzleILi3ELi4ELi3EEENSA_18smem_ptr_flag_bitsILi16EEENSX_INSB_IJNSB_IJNSC_ILi8EEENSC_ILi32EEEEEENSB_IJSK_SE_EEENSB_IJSE_NSC_ILi4EEEEEEEEENSB_IJNSB_IJSK_NSC_ILi512EEEEEENSB_IJSE_SZ_EEENSB_IJSZ_NSC_ILi16384EEEEEEEEEEEEEvEENS16_INSA_23SM90_TMA_LOAD_MULTICASTENS18_IS1A_S1C_NSX_INSB_IJNSB_IJS1D_NSC_ILi16EEEEEES1G_S1I_EEENSB_IJS1L_S1M_NSB_IJSZ_NSC_ILi8192EEEEEEEEEEEEEvEEEENS_8epilogue10collective6detail29Sm90TmaWarpSpecializedAdapterINS25_15DefaultEpilogueISN_NSB_IJNSB_IJlllEEESE_SZ_EEES2A_NS24_6thread17LinearCombinationISN_Li1EffLNS2B_9ScaleType4KindE0ELNS_15FloatRoundStyleE2ESN_EENS_4gemm15EpilogueDefaultEEEEEvvEEEEvNT_6ParamsE --------------------------
	.section	.nv.info._ZN7cutlass13device_kernelINS_4conv6kernel13ConvUniversalINS1_16ConvProblemShapeILNS1_8OperatorE0ELi2EEENS1_10collective14CollectiveConvINS1_46MainloopSm90TmaGmmaWarpSpecializedImplicitGemmILS5_0ELi4ELi2EN4cute5tupleIJNSA_1CILi2EEENSC_ILi1EEESE_EEENS1_36KernelImplicitTmaWarpSpecializedSm90ELi1EEENSB_IJNSC_ILi256EEENSC_ILi128EEENSB_IJNSC_ILi64EEEEEEEEENS_10bfloat16_tESN_NSA_8TiledMMAINSA_8MMA_AtomIJNSA_4SM904GMMA28MMA_64x128x16_F32BF16BF16_SSILNSR_5MajorE0ELST_0ELNSR_7ScaleInE1ELSU_1EEEEEENSA_6LayoutINSB_IJSE_SE_SE_EEENSB_IJNSC_ILi0EEESZ_SZ_EEEEENSB_IJNSA_10UnderscoreES12_S12_EEEEENS7_6detail26Sm90ImplicitGemmTileTraitsINSA_20SM90_TMA_LOAD_IM2COLENSA_14ComposedLayoutINSA_7SwizzleILi3ELi4ELi3EEENSA_18smem_ptr_flag_bitsILi16EEENSX_INSB_IJNSB_IJNSC_ILi8EEENSC_ILi32EEEEEENSB_IJSK_SE_EEENSB_IJSE_NSC_ILi4EEEEEEEEENSB_IJNSB_IJSK_NSC_ILi512EEEEEENSB_IJSE_SZ_EEENSB_IJSZ_NSC_ILi16384EEEEEEEEEEEEEvEENS16_INSA_23SM90_TMA_LOAD_MULTICASTENS18_IS1A_S1C_NSX_INSB_IJNSB_IJS1D_NSC_ILi16EEEEEES1G_S1I_EEENSB_IJS1L_S1M_NSB_IJSZ_NSC_ILi8192EEEEEEEEEEEEEvEEEENS_8epilogue10collective6detail29Sm90TmaWarpSpecializedAdapterINS25_15DefaultEpilogueISN_NSB_IJNSB_IJlllEEESE_SZ_EEES2A_NS24_6thread17LinearCombinationISN_Li1EffLNS2B_9ScaleType4KindE0ELNS_15FloatRoundStyleE2ESN_EENS_4gemm15EpilogueDefaultEEEEEvvEEEEvNT_6ParamsE,"",@"SHT_CUDA_INFO"
	.sectionflags	@""
	.align	4


	//----- nvinfo : EIATTR_CUDA_API_VERSION
	.align		4
        /*0000*/ 	.byte	0x04, 0x37
        /*0002*/ 	.short	(.L_18 - .L_17)
.L_17:
        /*0004*/ 	.word	0x00000082


	//----- nvinfo : EIATTR_KPARAM_INFO
	.align		4
.L_18:
        /*0008*/ 	.byte	0x04, 0x17
        /*000a*/ 	.short	(.L_20 - .L_19)
.L_19:
        /*000c*/ 	.word	0x00000000
        /*0010*/ 	.short	0x0000
        /*0012*/ 	.short	0x0070
        /*0014*/ 	.byte	0x00, 0xf0, 0x01, 0x0e


	//----- nvinfo : EIATTR_SPARSE_MMA_MASK
	.align		4
.L_20:
        /*0018*/ 	.byte	0x03, 0x50
        /*001a*/ 	.short	0x0000


	//----- nvinfo : EIATTR_MAXREG_COUNT
	.align		4
        /*001c*/ 	.byte	0x03, 0x1b
        /*001e*/ 	.short	0x00ff


	//----- nvinfo : EIATTR_NUM_BARRIERS
	.align		4
        /*0020*/ 	.byte	0x02, 0x4c
        /*0022*/ 	.byte	0x01
	.zero		1


	//----- nvinfo : EIATTR_ANNOTATIONS
	.align		4
        /*0024*/ 	.byte	0x04, 0x55
        /*0026*/ 	.short	(.L_22 - .L_21)


	//   ....[0]....
.L_21:
        /*0028*/ 	.word	0x00000001
        /*002c*/ 	.byte	0xb0, 0x0a, 0x00, 0x00, 0x01, 0x00, 0x00, 0x00, 0xf0, 0x0a, 0x00, 0x00, 0x01, 0x00, 0x00, 0x00
        /* <DEDUP_REMOVED lines=372> */
        /*177c*/ 	.byte	0xe0, 0x22, 0x01, 0x00, 0x01, 0x00, 0x00, 0x00, 0xc0, 0x25, 0x01, 0x00


	//----- nvinfo : EIATTR_MERCURY_ISA_VERSION
	.align		4
.L_22:
        /*1788*/ 	.byte	0x03, 0x5f
        /*178a*/ 	.short	0x0101


	//----- nvinfo : EIATTR_COOP_GROUP_MASK_REGIDS
	.align		4
        /*178c*/ 	.byte	0x04, 0x29
        /*178e*/ 	.short	(.L_24 - .L_23)


	//   ....[0]....
.L_23:
        /*1790*/ 	.word	0xffffffff


	//   ....[1]....
        /*1794*/ 	.word	0xffffffff


	//   ....[2]....
        /*1798*/ 	.word	0xffffffff


	//   ....[3]....
        /*179c*/ 	.word	0xffffffff


	//----- nvinfo : EIATTR_COOP_GROUP_INSTR_OFFSETS
	.align		4
.L_24:
        /*17a0*/ 	.byte	0x04, 0x28
        /*17a2*/ 	.short	(.L_26 - .L_25)


	//   ....[0]....
.L_25:
        /*17a4*/ 	.word	0x00000080


	//   ....[1]....
        /*17a8*/ 	.word	0x000000b0


	//   ....[2]....
        /*17ac*/ 	.word	0x000001b0


	//   ....[3]....
        /*17b0*/ 	.word	0x000006d0


	//----- nvinfo : EIATTR_MBARRIER_INSTR_OFFSETS
	.align		4
.L_26:
        /*17b4*/ 	.byte	0x04, 0x39
        /*17b6*/ 	.short	(.L_28 - .L_27)


	//   ....[0]....
.L_27:
        /*17b8*/ 	.word	0x000003c0
        /*17bc*/ 	.word	0x000000ff
        /*17c0*/ 	.word	0x00030000
        /*17c4*/ 	.short	0x0100
        /*17c6*/ 	.byte	0x0a
	.zero		1


	//   ....[1]....
        /*17c8*/ 	.word	0x000003d0
        /*17cc*/ 	.word	0x000000ff
        /*17d0*/ 	.word	0x00030020
        /*17d4*/ 	.short	0x0100
        /*17d6*/ 	.byte	0x0a
	.zero		1


	//   ....[2]....
        /*17d8*/ 	.word	0x000003e0
        /*17dc*/ 	.word	0x000000ff
        /*17e0*/ 	.word	0x00030008
        /*17e4*/ 	.short	0x0100
        /*17e6*/ 	.byte	0x0a
	.zero		1


	//   ....[3]....
        /*17e8*/ 	.word	0x000003f0
        /*17ec*/ 	.word	0x000000ff
        /*17f0*/ 	.word	0x00030028
        /*17f4*/ 	.short	0x0100
        /*17f6*/ 	.byte	0x0a
	.zero		1


	//   ....[4]....
        /*17f8*/ 	.word	0x00000400
        /*17fc*/ 	.word	0x000000ff
        /*1800*/ 	.word	0x00030010
        /*1804*/ 	.short	0x0100
        /*1806*/ 	.byte	0x0a
	.zero		1


	//   ....[5]....
        /*1808*/ 	.word	0x00000410
        /*180c*/ 	.word	0x000000ff
        /*1810*/ 	.word	0x00030030
        /*1814*/ 	.short	0x0100
        /*1816*/ 	.byte	0x0a
	.zero		1


	//   ....[6]....
        /*1818*/ 	.word	0x00000420
        /*181c*/ 	.word	0x000000ff
        /*1820*/ 	.word	0x00030018
        /*1824*/ 	.short	0x0100
        /*1826*/ 	.byte	0x0a
	.zero		1


	//   ....[7]....
        /*1828*/ 	.word	0x00000430
        /*182c*/ 	.word	0x000000ff
        /*1830*/ 	.word	0x00030038
        /*1834*/ 	.short	0x0100
        /*1836*/ 	.byte	0x0a
	.zero		1


	//   ....[8]....
        /*1838*/ 	.word	0x00001590
        /*183c*/ 	.word	0x00000003
        /*1840*/ 	.word	0x00030000
        /*1844*/ 	.short	0x010a
        /*1846*/ 	.byte	0x3f
	.zero		1


	//   ....[9]....
        /*1848*/ 	.word	0x000039d0
        /*184c*/ 	.word	0x00000000
        /*1850*/ 	.word	0x00030000
        /*1854*/ 	.short	0x010a
        /*1856*/ 	.byte	0x3f
	.zero		1


	//   ....[10]....
        /*1858*/ 	.word	0x00006290
        /*185c*/ 	.word	0x00000000
        /*1860*/ 	.word	0x00000000
        /*1864*/ 	.short	0x0101
        /*1866*/ 	.byte	0x3f
	.zero		1


	//   ....[11]....
        /*1868*/ 	.word	0x000064a0
        /*186c*/ 	.word	0x00000005
        /*1870*/ 	.word	0x00000000
        /*1874*/ 	.short	0x0101
        /*1876*/ 	.byte	0x3f
	.zero		1


	//   ....[12]....
        /*1878*/ 	.word	0x00016660
        /*187c*/ 	.word	0x00000011
        /*1880*/ 	.word	0x00030020
        /*1884*/ 	.short	0x010a
        /*1886*/ 	.byte	0x3f
	.zero		1


	//   ....[13]....
        /*1888*/ 	.word	0x00016d00
        /*188c*/ 	.word	0x00000003
        /*1890*/ 	.word	0x00000000
        /*1894*/ 	.short	0x010a
        /*1896*/ 	.byte	0x3f
	.zero		1


	//   ....[14]....
        /*1898*/ 	.word	0x00016dd0
        /*189c*/ 	.word	0x00000003
        /*18a0*/ 	.word	0x00000000
        /*18a4*/ 	.short	0x010a
        /*18a6*/ 	.byte	0x3f
	.zero		1


	//   ....[15]....
        /*18a8*/ 	.word	0x00016ea0
        /*18ac*/ 	.word	0x00000003
        /*18b0*/ 	.word	0x00000000
        /*18b4*/ 	.short	0x010a
        /*18b6*/ 	.byte	0x3f
	.zero		1


	//   ....[16]....
        /*18b8*/ 	.word	0x00016f70
        /*18bc*/ 	.word	0x00000003
        /*18c0*/ 	.word	0x00000000
        /*18c4*/ 	.short	0x010a
        /*18c6*/ 	.byte	0x3f
	.zero		1


	//----- nvinfo : EIATTR_NUM_MBARRIERS
	.align		4
.L_28:
        /*18c8*/ 	.byte	0x03, 0x38
        /*18ca*/ 	.short	0x0008


	//----- nvinfo : EIATTR_EXIT_INSTR_OFFSETS
	.align		4
        /*18cc*/ 	.byte	0x04, 0x1c
        /*18ce*/ 	.short	(.L_30 - .L_29)


	//   ....[0]....
.L_29:
        /*18d0*/ 	.word	0x00000aa0


	//   ....[1]....
        /*18d4*/ 	.word	0x000066f0


	//   ....[2]....
        /*18d8*/ 	.word	0x00011a60


	//   ....[3]....
        /*18dc*/ 	.word	0x00011aa0


	//   ....[4]....
        /*18e0*/ 	.word	0x000163f0


	//   ....[5]....
        /*18e4*/ 	.word	0x00016430


	//   ....[6]....
        /*18e8*/ 	.word	0x00016450


	//   ....[7]....
        /*18ec*/ 	.word	0x00016bd0


	//   ....[8]....
        /*18f0*/ 	.word	0x00016fa0


	//----- nvinfo : EIATTR_MAX_THREADS
	.align		4
.L_30:
        /*18f4*/ 	.byte	0x04, 0x05
        /*18f6*/ 	.short	(.L_32 - .L_31)
.L_31:
        /*18f8*/ 	.word	0x00000100
        /*18fc*/ 	.word	0x00000001
        /*1900*/ 	.word	0x00000001


	//----- nvinfo : EIATTR_CRS_STACK_SIZE
	.align		4
.L_32:
        /*1904*/ 	.byte	0x04, 0x1e
        /*1906*/ 	.short	(.L_34 - .L_33)
.L_33:
        /*1908*/ 	.word	0x00000000


	//----- nvinfo : EIATTR_CBANK_PARAM_SIZE
	.align		4
.L_34:
        /*190c*/ 	.byte	0x03, 0x19
        /*190e*/ 	.short	0x03f0


	//----- nvinfo : EIATTR_PARAM_CBANK
	.align		4
        /*1910*/ 	.byte	0x04, 0x0a
        /*1912*/ 	.short	(.L_36 - .L_35)
	.align		4
.L_35:
        /*1914*/ 	.word	index@(.nv.constant0._ZN7cutlass13device_kernelINS_4conv6kernel13ConvUniversalINS1_16ConvProblemShapeILNS1_8OperatorE0ELi2EEENS1_10collective14CollectiveConvINS1_46MainloopSm90TmaGmmaWarpSpecializedImplicitGemmILS5_0ELi4ELi2EN4cute5tupleIJNSA_1CILi2EEENSC_ILi1EEESE_EEENS1_36KernelImplicitTmaWarpSpecializedSm90ELi1EEENSB_IJNSC_ILi256EEENSC_ILi128EEENSB_IJNSC_ILi64EEEEEEEEENS_10bfloat16_tESN_NSA_8TiledMMAINSA_8MMA_AtomIJNSA_4SM904GMMA28MMA_64x128x16_F32BF16BF16_SSILNSR_5MajorE0ELST_0ELNSR_7ScaleInE1ELSU_1EEEEEENSA_6LayoutINSB_IJSE_SE_SE_EEENSB_IJNSC_ILi0EEESZ_SZ_EEEEENSB_IJNSA_10UnderscoreES12_S12_EEEEENS7_6detail26Sm90ImplicitGemmTileTraitsINSA_20SM90_TMA_LOAD_IM2COLENSA_14ComposedLayoutINSA_7SwizzleILi3ELi4ELi3EEENSA_18smem_ptr_flag_bitsILi16EEENSX_INSB_IJNSB_IJNSC_ILi8EEENSC_ILi32EEEEEENSB_IJSK_SE_EEENSB_IJSE_NSC_ILi4EEEEEEEEENSB_IJNSB_IJSK_NSC_ILi512EEEEEENSB_IJSE_SZ_EEENSB_IJSZ_NSC_ILi16384EEEEEEEEEEEEEvEENS16_INSA_23SM90_TMA_LOAD_MULTICASTENS18_IS1A_S1C_NSX_INSB_IJNSB_IJS1D_NSC_ILi16EEEEEES1G_S1I_EEENSB_IJS1L_S1M_NSB_IJSZ_NSC_ILi8192EEEEEEEEEEEEEvEEEENS_8epilogue10collective6detail29Sm90TmaWarpSpecializedAdapterINS25_15DefaultEpilogueISN_NSB_IJNSB_IJlllEEESE_SZ_EEES2A_NS24_6thread17LinearCombinationISN_Li1EffLNS2B_9ScaleType4KindE0ELNS_15FloatRoundStyleE2ESN_EENS_4gemm15EpilogueDefaultEEEEEvvEEEEvNT_6ParamsE)
        /*1918*/ 	.short	0x0210
        /*191a*/ 	.short	0x03f0


	//----- nvinfo : EIATTR_SW_WAR
	.align		4
.L_36:
        /*191c*/ 	.byte	0x04, 0x36
        /*191e*/ 	.short	(.L_38 - .L_37)
.L_37:
        /*1920*/ 	.word	0x00000008
.L_38:


//--------------------- .nv.callgraph             --------------------------
	.section	.nv.callgraph,"",@"SHT_CUDA_CALLGRAPH"
	.align	4
	.sectionentsize	8
	.align		4
        /*0000*/ 	.word	0x00000000
	.align		4
        /*0004*/ 	.word	0xffffffff
	.align		4
        /*0008*/ 	.word	0x00000000
	.align		4
        /*000c*/ 	.word	0xfffffffe
	.align		4
        /*0010*/ 	.word	0x00000000
	.align		4
        /*0014*/ 	.word	0xfffffffd
	.align		4
        /*0018*/ 	.word	0x00000000
	.align		4
        /*001c*/ 	.word	0xfffffffc


//--------------------- .nv.constant4             --------------------------
	.section	.nv.constant4,"a",@progbits
	.align	8
	.align		8
.nv.constant4:
        /*0000*/ 	.dword	_ZN39_INTERNAL_53f0e4ec_4_k_cu_b9d29552_30034cuda3std3__45__cpo5beginE
	.align		8
        /*0008*/ 	.dword	_ZN39_INTERNAL_53f0e4ec_4_k_cu_b9d29552_30034cuda3std3__45__cpo3endE
	.align		8
        /*0010*/ 	.dword	_ZN39_INTERNAL_53f0e4ec_4_k_cu_b9d29552_30034cuda3std3__45__cpo6cbeginE
	.align		8
        /*0018*/ 	.dword	_ZN39_INTERNAL_53f0e4ec_4_k_cu_b9d29552_30034cuda3std3__45__cpo4cendE
	.align		8
        /*0020*/ 	.dword	_ZN39_INTERNAL_53f0e4ec_4_k_cu_b9d29552_30034cuda3std3__441_GLOBAL__N__53f0e4ec_4_k_cu_b9d29552_30036ignoreE
	.align		8
        /*0028*/ 	.dword	_ZN39_INTERNAL_53f0e4ec_4_k_cu_b9d29552_30034cuda3std3__419piecewise_constructE
	.align		8
        /*0030*/ 	.dword	_ZN39_INTERNAL_53f0e4ec_4_k_cu_b9d29552_30034cuda3std3__48in_placeE
	.align		8
        /*0038*/ 	.dword	_ZN39_INTERNAL_53f0e4ec_4_k_cu_b9d29552_30034cuda3std6ranges3__45__cpo4swapE
	.align		8
        /*0040*/ 	.dword	_ZN39_INTERNAL_53f0e4ec_4_k_cu_b9d29552_30034cuda3std6ranges3__45__cpo9iter_moveE
	.align		8
        /*0048*/ 	.dword	_ZN39_INTERNAL_53f0e4ec_4_k_cu_b9d29552_30034cute7productE
	.align		8
        /*0050*/ 	.dword	_ZN39_INTERNAL_53f0e4ec_4_k_cu_b9d29552_30034cute1_E


//--------------------- .text._ZN7cutlass13device_kernelINS_4conv6kernel13ConvUniversalINS1_16ConvProblemShapeILNS1_8OperatorE0ELi2EEENS1_10collective14CollectiveConvINS1_46MainloopSm90TmaGmmaWarpSpecializedImplicitGemmILS5_0ELi4ELi2EN4cute5tupleIJNSA_1CILi2EEENSC_ILi1EEESE_EEENS1_36KernelImplicitTmaWarpSpecializedSm90ELi1EEENSB_IJNSC_ILi256EEENSC_ILi128EEENSB_IJNSC_ILi64EEEEEEEEENS_10bfloat16_tESN_NSA_8TiledMMAINSA_8MMA_AtomIJNSA_4SM904GMMA28MMA_64x128x16_F32BF16BF16_SSILNSR_5MajorE0ELST_0ELNSR_7ScaleInE1ELSU_1EEEEEENSA_6LayoutINSB_IJSE_SE_SE_EEENSB_IJNSC_ILi0EEESZ_SZ_EEEEENSB_IJNSA_10UnderscoreES12_S12_EEEEENS7_6detail26Sm90ImplicitGemmTileTraitsINSA_20SM90_TMA_LOAD_IM2COLENSA_14ComposedLayoutINSA_7SwizzleILi3ELi4ELi3EEENSA_18smem_ptr_flag_bitsILi16EEENSX_INSB_IJNSB_IJNSC_ILi8EEENSC_ILi32EEEEEENSB_IJSK_SE_EEENSB_IJSE_NSC_ILi4EEEEEEEEENSB_IJNSB_IJSK_NSC_ILi512EEEEEENSB_IJSE_SZ_EEENSB_IJSZ_NSC_ILi16384EEEEEEEEEEEEEvEENS16_INSA_23SM90_TMA_LOAD_MULTICASTENS18_IS1A_S1C_NSX_INSB_IJNSB_IJS1D_NSC_ILi16EEEEEES1G_S1I_EEENSB_IJS1L_S1M_NSB_IJSZ_NSC_ILi8192EEEEEEEEEEEEEvEEEENS_8epilogue10collective6detail29Sm90TmaWarpSpecializedAdapterINS25_15DefaultEpilogueISN_NSB_IJNSB_IJlllEEESE_SZ_EEES2A_NS24_6thread17LinearCombinationISN_Li1EffLNS2B_9ScaleType4KindE0ELNS_15FloatRoundStyleE2ESN_EENS_4gemm15EpilogueDefaultEEEEEvvEEEEvNT_6ParamsE --------------------------
	.section	.text._ZN7cutlass13device_kernelINS_4conv6kernel13ConvUniversalINS1_16ConvProblemShapeILNS1_8OperatorE0ELi2EEENS1_10collective14CollectiveConvINS1_46MainloopSm90TmaGmmaWarpSpecializedImplicitGemmILS5_0ELi4ELi2EN4cute5tupleIJNSA_1CILi2EEENSC_ILi1EEESE_EEENS1_36KernelImplicitTmaWarpSpecializedSm90ELi1EEENSB_IJNSC_ILi256EEENSC_ILi128EEENSB_IJNSC_ILi64EEEEEEEEENS_10bfloat16_tESN_NSA_8TiledMMAINSA_8MMA_AtomIJNSA_4SM904GMMA28MMA_64x128x16_F32BF16BF16_SSILNSR_5MajorE0ELST_0ELNSR_7ScaleInE1ELSU_1EEEEEENSA_6LayoutINSB_IJSE_SE_SE_EEENSB_IJNSC_ILi0EEESZ_SZ_EEEEENSB_IJNSA_10UnderscoreES12_S12_EEEEENS7_6detail26Sm90ImplicitGemmTileTraitsINSA_20SM90_TMA_LOAD_IM2COLENSA_14ComposedLayoutINSA_7SwizzleILi3ELi4ELi3EEENSA_18smem_ptr_flag_bitsILi16EEENSX_INSB_IJNSB_IJNSC_ILi8EEENSC_ILi32EEEEEENSB_IJSK_SE_EEENSB_IJSE_NSC_ILi4EEEEEEEEENSB_IJNSB_IJSK_NSC_ILi512EEEEEENSB_IJSE_SZ_EEENSB_IJSZ_NSC_ILi16384EEEEEEEEEEEEEvEENS16_INSA_23SM90_TMA_LOAD_MULTICASTENS18_IS1A_S1C_NSX_INSB_IJNSB_IJS1D_NSC_ILi16EEEEEES1G_S1I_EEENSB_IJS1L_S1M_NSB_IJSZ_NSC_ILi8192EEEEEEEEEEEEEvEEEENS_8epilogue10collective6detail29Sm90TmaWarpSpecializedAdapterINS25_15DefaultEpilogueISN_NSB_IJNSB_IJlllEEESE_SZ_EEES2A_NS24_6thread17LinearCombinationISN_Li1EffLNS2B_9ScaleType4KindE0ELNS_15FloatRoundStyleE2ESN_EENS_4gemm15EpilogueDefaultEEEEEvvEEEEvNT_6ParamsE,"ax",@progbits
	.align	128
.text._ZN7cutlass13device_kernelINS_4conv6kernel13ConvUniversalINS1_16ConvProblemShapeILNS1_8OperatorE0ELi2EEENS1_10collective14CollectiveConvINS1_46MainloopSm90TmaGmmaWarpSpecializedImplicitGemmILS5_0ELi4ELi2EN4cute5tupleIJNSA_1CILi2EEENSC_ILi1EEESE_EEENS1_36KernelImplicitTmaWarpSpecializedSm90ELi1EEENSB_IJNSC_ILi256EEENSC_ILi128EEENSB_IJNSC_ILi64EEEEEEEEENS_10bfloat16_tESN_NSA_8TiledMMAINSA_8MMA_AtomIJNSA_4SM904GMMA28MMA_64x128x16_F32BF16BF16_SSILNSR_5MajorE0ELST_0ELNSR_7ScaleInE1ELSU_1EEEEEENSA_6LayoutINSB_IJSE_SE_SE_EEENSB_IJNSC_ILi0EEESZ_SZ_EEEEENSB_IJNSA_10UnderscoreES12_S12_EEEEENS7_6detail26Sm90ImplicitGemmTileTraitsINSA_20SM90_TMA_LOAD_IM2COLENSA_14ComposedLayoutINSA_7SwizzleILi3ELi4ELi3EEENSA_18smem_ptr_flag_bitsILi16EEENSX_INSB_IJNSB_IJNSC_ILi8EEENSC_ILi32EEEEEENSB_IJSK_SE_EEENSB_IJSE_NSC_ILi4EEEEEEEEENSB_IJNSB_IJSK_NSC_ILi512EEEEEENSB_IJSE_SZ_EEENSB_IJSZ_NSC_ILi16384EEEEEEEEEEEEEvEENS16_INSA_23SM90_TMA_LOAD_MULTICASTENS18_IS1A_S1C_NSX_INSB_IJNSB_IJS1D_NSC_ILi16EEEEEES1G_S1I_EEENSB_IJS1L_S1M_NSB_IJSZ_NSC_ILi8192EEEEEEEEEEEEEvEEEENS_8epilogue10collective6detail29Sm90TmaWarpSpecializedAdapterINS25_15DefaultEpilogueISN_NSB_IJNSB_IJlllEEESE_SZ_EEES2A_NS24_6thread17LinearCombinationISN_Li1EffLNS2B_9ScaleType4KindE0ELNS_15FloatRoundStyleE2ESN_EENS_4gemm15EpilogueDefaultEEEEEvvEEEEvNT_6ParamsE:
        .type           _ZN7cutlass13device_kernelINS_4conv6kernel13ConvUniversalINS1_16ConvProblemShapeILNS1_8OperatorE0ELi2EEENS1_10collective14CollectiveConvINS1_46MainloopSm90TmaGmmaWarpSpecializedImplicitGemmILS5_0ELi4ELi2EN4cute5tupleIJNSA_1CILi2EEENSC_ILi1EEESE_EEENS1_36KernelImplicitTmaWarpSpecializedSm90ELi1EEENSB_IJNSC_ILi256EEENSC_ILi128EEENSB_IJNSC_ILi64EEEEEEEEENS_10bfloat16_tESN_NSA_8TiledMMAINSA_8MMA_AtomIJNSA_4SM904GMMA28MMA_64x128x16_F32BF16BF16_SSILNSR_5MajorE0ELST_0ELNSR_7ScaleInE1ELSU_1EEEEEENSA_6LayoutINSB_IJSE_SE_SE_EEENSB_IJNSC_ILi0EEESZ_SZ_EEEEENSB_IJNSA_10UnderscoreES12_S12_EEEEENS7_6detail26Sm90ImplicitGemmTileTraitsINSA_20SM90_TMA_LOAD_IM2COLENSA_14ComposedLayoutINSA_7SwizzleILi3ELi4ELi3EEENSA_18smem_ptr_flag_bitsILi16EEENSX_INSB_IJNSB_IJNSC_ILi8EEENSC_ILi32EEEEEENSB_IJSK_SE_EEENSB_IJSE_NSC_ILi4EEEEEEEEENSB_IJNSB_IJSK_NSC_ILi512EEEEEENSB_IJSE_SZ_EEENSB_IJSZ_NSC_ILi16384EEEEEEEEEEEEEvEENS16_INSA_23SM90_TMA_LOAD_MULTICASTENS18_IS1A_S1C_NSX_INSB_IJNSB_IJS1D_NSC_ILi16EEEEEES1G_S1I_EEENSB_IJS1L_S1M_NSB_IJSZ_NSC_ILi8192EEEEEEEEEEEEEvEEEENS_8epilogue10collective6detail29Sm90TmaWarpSpecializedAdapterINS25_15DefaultEpilogueISN_NSB_IJNSB_IJlllEEESE_SZ_EEES2A_NS24_6thread17LinearCombinationISN_Li1EffLNS2B_9ScaleType4KindE0ELNS_15FloatRoundStyleE2ESN_EENS_4gemm15EpilogueDefaultEEEEEvvEEEEvNT_6ParamsE,@function
        .size           _ZN7cutlass13device_kernelINS_4conv6kernel13ConvUniversalINS1_16ConvProblemShapeILNS1_8OperatorE0ELi2EEENS1_10collective14CollectiveConvINS1_46MainloopSm90TmaGmmaWarpSpecializedImplicitGemmILS5_0ELi4ELi2EN4cute5tupleIJNSA_1CILi2EEENSC_ILi1EEESE_EEENS1_36KernelImplicitTmaWarpSpecializedSm90ELi1EEENSB_IJNSC_ILi256EEENSC_ILi128EEENSB_IJNSC_ILi64EEEEEEEEENS_10bfloat16_tESN_NSA_8TiledMMAINSA_8MMA_AtomIJNSA_4SM904GMMA28MMA_64x128x16_F32BF16BF16_SSILNSR_5MajorE0ELST_0ELNSR_7ScaleInE1ELSU_1EEEEEENSA_6LayoutINSB_IJSE_SE_SE_EEENSB_IJNSC_ILi0EEESZ_SZ_EEEEENSB_IJNSA_10UnderscoreES12_S12_EEEEENS7_6detail26Sm90ImplicitGemmTileTraitsINSA_20SM90_TMA_LOAD_IM2COLENSA_14ComposedLayoutINSA_7SwizzleILi3ELi4ELi3EEENSA_18smem_ptr_flag_bitsILi16EEENSX_INSB_IJNSB_IJNSC_ILi8EEENSC_ILi32EEEEEENSB_IJSK_SE_EEENSB_IJSE_NSC_ILi4EEEEEEEEENSB_IJNSB_IJSK_NSC_ILi512EEEEEENSB_IJSE_SZ_EEENSB_IJSZ_NSC_ILi16384EEEEEEEEEEEEEvEENS16_INSA_23SM90_TMA_LOAD_MULTICASTENS18_IS1A_S1C_NSX_INSB_IJNSB_IJS1D_NSC_ILi16EEEEEES1G_S1I_EEENSB_IJS1L_S1M_NSB_IJSZ_NSC_ILi8192EEEEEEEEEEEEEvEEEENS_8epilogue10collective6detail29Sm90TmaWarpSpecializedAdapterINS25_15DefaultEpilogueISN_NSB_IJNSB_IJlllEEESE_SZ_EEES2A_NS24_6thread17LinearCombinationISN_Li1EffLNS2B_9ScaleType4KindE0ELNS_15FloatRoundStyleE2ESN_EENS_4gemm15EpilogueDefaultEEEEEvvEEEEvNT_6ParamsE,(.L_x_539 - _ZN7cutlass13device_kernelINS_4conv6kernel13ConvUniversalINS1_16ConvProblemShapeILNS1_8OperatorE0ELi2EEENS1_10collective14CollectiveConvINS1_46MainloopSm90TmaGmmaWarpSpecializedImplicitGemmILS5_0ELi4ELi2EN4cute5tupleIJNSA_1CILi2EEENSC_ILi1EEESE_EEENS1_36KernelImplicitTmaWarpSpecializedSm90ELi1EEENSB_IJNSC_ILi256EEENSC_ILi128EEENSB_IJNSC_ILi64EEEEEEEEENS_10bfloat16_tESN_NSA_8TiledMMAINSA_8MMA_AtomIJNSA_4SM904GMMA28MMA_64x128x16_F32BF16BF16_SSILNSR_5MajorE0ELST_0ELNSR_7ScaleInE1ELSU_1EEEEEENSA_6LayoutINSB_IJSE_SE_SE_EEENSB_IJNSC_ILi0EEESZ_SZ_EEEEENSB_IJNSA_10UnderscoreES12_S12_EEEEENS7_6detail26Sm90ImplicitGemmTileTraitsINSA_20SM90_TMA_LOAD_IM2COLENSA_14ComposedLayoutINSA_7SwizzleILi3ELi4ELi3EEENSA_18smem_ptr_flag_bitsILi16EEENSX_INSB_IJNSB_IJNSC_ILi8EEENSC_ILi32EEEEEENSB_IJSK_SE_EEENSB_IJSE_NSC_ILi4EEEEEEEEENSB_IJNSB_IJSK_NSC_ILi512EEEEEENSB_IJSE_SZ_EEENSB_IJSZ_NSC_ILi16384EEEEEEEEEEEEEvEENS16_INSA_23SM90_TMA_LOAD_MULTICASTENS18_IS1A_S1C_NSX_INSB_IJNSB_IJS1D_NSC_ILi16EEEEEES1G_S1I_EEENSB_IJS1L_S1M_NSB_IJSZ_NSC_ILi8192EEEEEEEEEEEEEvEEEENS_8epilogue10collective6detail29Sm90TmaWarpSpecializedAdapterINS25_15DefaultEpilogueISN_NSB_IJNSB_IJlllEEESE_SZ_EEES2A_NS24_6thread17LinearCombinationISN_Li1EffLNS2B_9ScaleType4KindE0ELNS_15FloatRoundStyleE2ESN_EENS_4gemm15EpilogueDefaultEEEEEvvEEEEvNT_6ParamsE)
        .other          _ZN7cutlass13device_kernelINS_4conv6kernel13ConvUniversalINS1_16ConvProblemShapeILNS1_8OperatorE0ELi2EEENS1_10collective14CollectiveConvINS1_46MainloopSm90TmaGmmaWarpSpecializedImplicitGemmILS5_0ELi4ELi2EN4cute5tupleIJNSA_1CILi2EEENSC_ILi1EEESE_EEENS1_36KernelImplicitTmaWarpSpecializedSm90ELi1EEENSB_IJNSC_ILi256EEENSC_ILi128EEENSB_IJNSC_ILi64EEEEEEEEENS_10bfloat16_tESN_NSA_8TiledMMAINSA_8MMA_AtomIJNSA_4SM904GMMA28MMA_64x128x16_F32BF16BF16_SSILNSR_5MajorE0ELST_0ELNSR_7ScaleInE1ELSU_1EEEEEENSA_6LayoutINSB_IJSE_SE_SE_EEENSB_IJNSC_ILi0EEESZ_SZ_EEEEENSB_IJNSA_10UnderscoreES12_S12_EEEEENS7_6detail26Sm90ImplicitGemmTileTraitsINSA_20SM90_TMA_LOAD_IM2COLENSA_14ComposedLayoutINSA_7SwizzleILi3ELi4ELi3EEENSA_18smem_ptr_flag_bitsILi16EEENSX_INSB_IJNSB_IJNSC_ILi8EEENSC_ILi32EEEEEENSB_IJSK_SE_EEENSB_IJSE_NSC_ILi4EEEEEEEEENSB_IJNSB_IJSK_NSC_ILi512EEEEEENSB_IJSE_SZ_EEENSB_IJSZ_NSC_ILi16384EEEEEEEEEEEEEvEENS16_INSA_23SM90_TMA_LOAD_MULTICASTENS18_IS1A_S1C_NSX_INSB_IJNSB_IJS1D_NSC_ILi16EEEEEES1G_S1I_EEENSB_IJS1L_S1M_NSB_IJSZ_NSC_ILi8192EEEEEEEEEEEEEvEEEENS_8epilogue10collective6detail29Sm90TmaWarpSpecializedAdapterINS25_15DefaultEpilogueISN_NSB_IJNSB_IJlllEEESE_SZ_EEES2A_NS24_6thread17LinearCombinationISN_Li1EffLNS2B_9ScaleType4KindE0ELNS_15FloatRoundStyleE2ESN_EENS_4gemm15EpilogueDefaultEEEEEvvEEEEvNT_6ParamsE,@"STO_CUDA_ENTRY STV_DEFAULT"
_ZN7cutlass13device_kernelINS_4conv6kernel13ConvUniversalINS1_16ConvProblemShapeILNS1_8OperatorE0ELi2EEENS1_10collective14CollectiveConvINS1_46MainloopSm90TmaGmmaWarpSpecializedImplicitGemmILS5_0ELi4ELi2EN4cute5tupleIJNSA_1CILi2EEENSC_ILi1EEESE_EEENS1_36KernelImplicitTmaWarpSpecializedSm90ELi1EEENSB_IJNSC_ILi256EEENSC_ILi128EEENSB_IJNSC_ILi64EEEEEEEEENS_10bfloat16_tESN_NSA_8TiledMMAINSA_8MMA_AtomIJNSA_4SM904GMMA28MMA_64x128x16_F32BF16BF16_SSILNSR_5MajorE0ELST_0ELNSR_7ScaleInE1ELSU_1EEEEEENSA_6LayoutINSB_IJSE_SE_SE_EEENSB_IJNSC_ILi0EEESZ_SZ_EEEEENSB_IJNSA_10UnderscoreES12_S12_EEEEENS7_6detail26Sm90ImplicitGemmTileTraitsINSA_20SM90_TMA_LOAD_IM2COLENSA_14ComposedLayoutINSA_7SwizzleILi3ELi4ELi3EEENSA_18smem_ptr_flag_bitsILi16EEENSX_INSB_IJNSB_IJNSC_ILi8EEENSC_ILi32EEEEEENSB_IJSK_SE_EEENSB_IJSE_NSC_ILi4EEEEEEEEENSB_IJNSB_IJSK_NSC_ILi512EEEEEENSB_IJSE_SZ_EEENSB_IJSZ_NSC_ILi16384EEEEEEEEEEEEEvEENS16_INSA_23SM90_TMA_LOAD_MULTICASTENS18_IS1A_S1C_NSX_INSB_IJNSB_IJS1D_NSC_ILi16EEEEEES1G_S1I_EEENSB_IJS1L_S1M_NSB_IJSZ_NSC_ILi8192EEEEEEEEEEEEEvEEEENS_8epilogue10collective6detail29Sm90TmaWarpSpecializedAdapterINS25_15DefaultEpilogueISN_NSB_IJNSB_IJlllEEESE_SZ_EEES2A_NS24_6thread17LinearCombinationISN_Li1EffLNS2B_9ScaleType4KindE0ELNS_15FloatRoundStyleE2ESN_EENS_4gemm15EpilogueDefaultEEEEEvvEEEEvNT_6ParamsE:
[----:B------:R-:W0:Y:S01]  /*0000*/  LDC R1, c[0x0][0x28] ;  /* 0x00000a00ff017b82 */ /* 0x000e220000000800 */
[----:B------:R-:W1:Y:S01]  /*0010*/  S2R R6, SR_TID.X ;  /* 0x0000000000067919 */ /* 0x000e620000002100 */
[----:B------:R-:W-:Y:S01]  /*0020*/  ELECT P0, URZ, PT ;  /* 0x00000000003f782f */ /* 0x000fe20003800000 */
[----:B------:R-:W-:Y:S01]  /*0030*/  BSSY B0, `(.L_x_0) ;  /* 0x0000017000007945 */ /* 0x000fe20003800000 */
[----:B0-----:R-:W-:Y:S01]  /*0040*/  VIADD R1, R1, 0xfffffc10 ;  /* 0xfffffc1001017836 */ /* 0x001fe20000000000 */
[----:B------:R-:W0:Y:S01]  /*0050*/  S2R R7, SR_CTAID.X ;  /* 0x0000000000077919 */ /* 0x000e220000002500 */
[--C-:B-1----:R-:W-:Y:S02]  /*0060*/  SHF.R.U32.HI R0, RZ, 0x5, R6.reuse ;  /* 0x00000005ff007819 */ /* 0x102fe40000011606 */
[----:B------:R-:W-:-:S03]  /*0070*/  SHF.R.S32.HI R3, RZ, 0x1f, R6 ;  /* 0x0000001fff037819 */ /* 0x000fc60000011406 */
[----:B------:R-:W1:Y:S02]  /*0080*/  SHFL.IDX PT, R2, R0, RZ, 0x1f ;  /* 0x00001fff00027589 */ /* 0x000e6400000e0000 */
[----:B-1----:R-:W-:Y:S02]  /*0090*/  R2UR UR4, R2 ;  /* 0x00000000020472ca */ /* 0x002fe400000e0000 */
[----:B------:R-:W-:-:S06]  /*00a0*/  SHF.R.U32.HI R2, RZ, 0x7, R6 ;  /* 0x00000007ff027819 */ /* 0x000fcc0000011606 */
[----:B------:R-:W1:Y:S05]  /*00b0*/  SHFL.IDX PT, R2, R2, RZ, 0x1f ;  /* 0x00001fff02027589 */ /* 0x000e6a00000e0000 */
[----:B------:R-:W-:Y:S02]  /*00c0*/  USHF.R.S32.HI UR5, URZ, 0x1f, UR4 ;  /* 0x0000001f3f057899 */ /* 0x000fe40008011404 */
[----:B------:R-:W-:Y:S02]  /*00d0*/  ISETP.NE.OR P0, PT, RZ, UR4, !P0 ;  /* 0x00000004ff007c0c */ /* 0x000fe4000c705670 */
[----:B------:R-:W-:-:S04]  /*00e0*/  ULEA.HI UR5, UR5, UR4, URZ, 0x2 ;  /* 0x0000000405057291 */ /* 0x000fc8000f8f103f */
[----:B------:R-:W-:-:S04]  /*00f0*/  ULOP3.LUT UR5, UR5, 0xfffffffc, URZ, 0xc0, !UPT ;  /* 0xfffffffc05057892 */ /* 0x000fc8000f8ec03f */
[----:B------:R-:W-:-:S03]  /*0100*/  UIADD3 UR7, UR4, -UR5, URZ ;  /* 0x8000000504077290 */ /* 0x000fc6000fffe03f */
[----:B0-----:R-:W-:Y:S09]  /*0110*/  @P0 BRA `(.L_x_1) ;  /* 0x0000000000200947 */ /* 0x001ff20003800000 */
[----:B------:R-:W-:Y:S02]  /*0120*/  ULDC.64 UR4, c[0x0][0x198] ;  /* 0x0000660000047ab9 */ /* 0x000fe40000000a00 */
[----:B------:R-:W-:Y:S02]  /*0130*/  UIADD3 UR8, UP0, UR4, 0xf0, URZ ;  /* 0x000000f004087890 */ /* 0x000fe4000ff1e03f */
[----:B------:R-:W-:Y:S02]  /*0140*/  UIADD3 UR4, UP1, UR4, 0x1f0, URZ ;  /* 0x000001f004047890 */ /* 0x000fe4000ff3e03f */
[----:B------:R-:W-:Y:S02]  /*0150*/  UIADD3.X UR9, URZ, UR5, URZ, UP0, !UPT ;  /* 0x000000053f097290 */ /* 0x000fe400087fe43f */
[----:B------:R-:W-:-:S07]  /*0160*/  UIADD3.X UR5, URZ, UR5, URZ, UP1, !UPT ;  /* 0x000000053f057290 */ /* 0x000fce0008ffe43f */
[----:B------:R0:W-:Y:S02]  /*0170*/  UTMACCTL.PF [UR8] ;  /* 0x00000000080079b9 */ /* 0x0001e40008040000 */
[----:B------:R0:W-:Y:S02]  /*0180*/  UTMACCTL.PF [UR4] ;  /* 0x00000000040079b9 */ /* 0x0001e40008040000 */
[----:B0-----:R-:W-:Y:S01]  /*0190*/  NOP ;  /* 0x0000000000007918 */ /* 0x001fe20000000000 */
.L_x_1:
[----:B------:R-:W-:Y:S05]  /*01a0*/  BSYNC B0 ;  /* 0x0000000000007941 */ /* 0x000fea0003800000 */
.L_x_0:
[----:B------:R-:W0:Y:S01]  /*01b0*/  SHFL.IDX PT, R0, R0, RZ, 0x1f ;  /* 0x00001fff00007589 */ /* 0x000e2200000e0000 */
[----:B------:R-:W-:Y:S02]  /*01c0*/  LEA.HI R3, R3, R6, RZ, 0x7 ;  /* 0x0000000603037211 */ /* 0x000fe400078f38ff */
[----:B-1----:R-:W-:Y:S01]  /*01d0*/  R2UR UR12, R2 ;  /* 0x00000000020c72ca */ /* 0x002fe200000e0000 */
[----:B------:R-:W1:Y:S01]  /*01e0*/  S2R R9, SR_CTAID.Y ;  /* 0x0000000000097919 */ /* 0x000e620000002600 */
[----:B------:R-:W-:Y:S02]  /*01f0*/  LOP3.LUT R3, R3, 0xffffff80, RZ, 0xc0, !PT ;  /* 0xffffff8003037812 */ /* 0x000fe400078ec0ff */
[----:B------:R-:W-:-:S03]  /*0200*/  I2FP.F32.U32 R4, R7 ;  /* 0x0000000700047245 */ /* 0x000fc60000201000 */
[----:B------:R-:W-:-:S05]  /*0210*/  IMAD.IADD R11, R6, 0x1, -R3 ;  /* 0x00000001060b7824 */ /* 0x000fca00078e0a03 */
[----:B------:R-:W-:Y:S01]  /*0220*/  SHF.R.S32.HI R2, RZ, 0x1f, R11 ;  /* 0x0000001fff027819 */ /* 0x000fe2000001140b */
[----:B------:R-:W-:Y:S02]  /*0230*/  ULOP3.LUT UP0, URZ, UR12, UR7, URZ, 0xfc, !UPT ;  /* 0x000000070c3f7292 */ /* 0x000fe4000f80fc3f */
[----:B------:R-:W-:Y:S01]  /*0240*/  UISETP.NE.AND UP1, UPT, UR12, 0x1, UPT ;  /* 0x000000010c00788c */ /* 0x000fe2000bf25270 */
[----:B------:R-:W-:Y:S01]  /*0250*/  LEA.HI R2, R2, R11, RZ, 0x3 ;  /* 0x0000000b02027211 */ /* 0x000fe200078f18ff */
[----:B------:R-:W-:-:S03]  /*0260*/  USEL UR6, URZ, 0x1, UP0 ;  /* 0x000000013f067887 */ /* 0x000fc60008000000 */
[--C-:B------:R-:W-:Y:S01]  /*0270*/  SHF.R.S32.HI R3, RZ, 0x3, R2.reuse ;  /* 0x00000003ff037819 */ /* 0x100fe20000011402 */
[----:B------:R-:W-:Y:S01]  /*0280*/  USEL UR6, UR6, 0x2, UP1 ;  /* 0x0000000206067887 */ /* 0x000fe20008800000 */
[----:B0-----:R-:W-:Y:S02]  /*0290*/  ISETP.NE.AND P0, PT, R0, RZ, PT ;  /* 0x000000ff0000720c */ /* 0x001fe40003f05270 */
[----:B------:R-:W-:Y:S02]  /*02a0*/  SHF.R.S32.HI R2, RZ, 0x1f, R2 ;  /* 0x0000001fff027819 */ /* 0x000fe40000011402 */
[----:B------:R-:W-:Y:S02]  /*02b0*/  SHF.R.S32.HI R5, RZ, 0x1f, R0 ;  /* 0x0000001fff057819 */ /* 0x000fe40000011400 */
[----:B------:R-:W-:Y:S02]  /*02c0*/  LEA.HI R2, R2, R3, RZ, 0x2 ;  /* 0x0000000302027211 */ /* 0x000fe400078f10ff */
[----:B------:R-:W-:-:S05]  /*02d0*/  LEA.HI R5, R5, R0, RZ, 0x2 ;  /* 0x0000000005057211 */ /* 0x000fca00078f10ff */
[----:B-1----:R-:W-:Y:S05]  /*02e0*/  @P0 BRA `(.L_x_2) ;  /* 0x0000000000580947 */ /* 0x002fea0003800000 */
[----:B------:R-:W0:Y:S01]  /*02f0*/  S2UR UR10, SR_CgaCtaId ;  /* 0x00000000000a79c3 */ /* 0x000e220000008800 */
[----:B------:R-:W-:Y:S01]  /*0300*/  UMOV UR4, 0x400 ;  /* 0x0000040000047882 */ /* 0x000fe20000000000 */
[----:B------:R-:W-:Y:S01]  /*0310*/  UMOV UR5, 0x1 ;  /* 0x0000000100057882 */ /* 0x000fe20000000000 */
[----:B------:R-:W-:Y:S01]  /*0320*/  UMOV UR8, 0x2 ;  /* 0x0000000200087882 */ /* 0x000fe20000000000 */
[----:B------:R-:W-:Y:S01]  /*0330*/  ELECT P0, URZ, PT ;  /* 0x00000000003f782f */ /* 0x000fe20003800000 */
[----:B------:R-:W-:-:S04]  /*0340*/  UIADD3 UR8, -UR8, 0x100000, URZ ;  /* 0x0010000008087890 */ /* 0x000fc8000fffe13f */
[----:B------:R-:W-:Y:S02]  /*0350*/  USHF.L.U32 UR9, UR8, 0xb, URZ ;  /* 0x0000000b08097899 */ /* 0x000fe4000800063f */
[----:B------:R-:W-:Y:S02]  /*0360*/  USHF.L.U32 UR8, UR8, 0x1, URZ ;  /* 0x0000000108087899 */ /* 0x000fe4000800063f */
[----:B0-----:R-:W-:Y:S02]  /*0370*/  ULEA UR10, UR10, UR4, 0x18 ;  /* 0x000000040a0a7291 */ /* 0x001fe4000f8ec03f */
[----:B------:R-:W-:-:S04]  /*0380*/  UIADD3 UR4, -UR5, 0x100000, URZ ;  /* 0x0010000005047890 */ /* 0x000fc8000fffe13f */
[----:B------:R-:W-:Y:S02]  /*0390*/  USHF.L.U32 UR5, UR4, 0xb, URZ ;  /* 0x0000000b04057899 */ /* 0x000fe4000800063f */
[----:B------:R-:W-:Y:S01]  /*03a0*/  USHF.L.U32 UR4, UR4, 0x1, URZ ;  /* 0x0000000104047899 */ /* 0x000fe2000800063f */
[----:B------:R-:W0:Y:S11]  /*03b0*/  FENCE.VIEW.ASYNC.S ;  /* 0x00000000000073c6 */ /* 0x000e360000000000 */
[----:B0-----:R0:W1:Y:S01]  /*03c0*/  SYNCS.EXCH.64 URZ, [UR10+0x30000], UR4 ;  /* 0x030000040a3f75b2 */ /* 0x0010620008000100 */
[----:B------:R0:W2:Y:S01]  /*03d0*/  SYNCS.EXCH.64 URZ, [UR10+0x30020], UR8 ;  /* 0x030020080a3f75b2 */ /* 0x0000a20008000100 */
[----:B------:R0:W3:Y:S01]  /*03e0*/  SYNCS.EXCH.64 URZ, [UR10+0x30008], UR4 ;  /* 0x030008040a3f75b2 */ /* 0x0000e20008000100 */
[----:B------:R0:W4:Y:S01]  /*03f0*/  SYNCS.EXCH.64 URZ, [UR10+0x30028], UR8 ;  /* 0x030028080a3f75b2 */ /* 0x0001220008000100 */
[----:B------:R0:W0:Y:S01]  /*0400*/  SYNCS.EXCH.64 URZ, [UR10+0x30010], UR4 ;  /* 0x030010040a3f75b2 */ /* 0x0000220008000100 */
[----:B------:R0:W0:Y:S01]  /*0410*/  SYNCS.EXCH.64 URZ, [UR10+0x30030], UR8 ;  /* 0x030030080a3f75b2 */ /* 0x0000220008000100 */
[----:B------:R0:W0:Y:S01]  /*0420*/  SYNCS.EXCH.64 URZ, [UR10+0x30018], UR4 ;  /* 0x030018040a3f75b2 */ /* 0x0000220008000100 */
[----:B------:R0:W0:Y:S01]  /*0430*/  SYNCS.EXCH.64 URZ, [UR10+0x30038], UR8 ;  /* 0x030038080a3f75b2 */ /* 0x0000220008000100 */
[----:B------:R-:W-:Y:S01]  /*0440*/  NOP ;  /* 0x0000000000007918 */ /* 0x000fe20000000000 */
.L_x_2:
[----:B0-----:R-:W-:Y:S01]  /*0450*/  ULDC UR4, c[0x0][0x150] ;  /* 0x0000540000047ab9 */ /* 0x001fe20000000800 */
[----:B------:R-:W-:Y:S01]  /*0460*/  LOP3.LUT R2, R2, 0xfffffffc, RZ, 0xc0, !PT ;  /* 0xfffffffc02027812 */ /* 0x000fe200078ec0ff */
[----:B------:R-:W-:Y:S01]  /*0470*/  FMUL R4, R4, UR4 ;  /* 0x0000000404047c20 */ /* 0x000fe20008400000 */
[----:B------:R-:W-:Y:S01]  /*0480*/  LOP3.LUT R5, R5, 0x3ffffffc, RZ, 0xc0, !PT ;  /* 0x3ffffffc05057812 */ /* 0x000fe200078ec0ff */
[----:B------:R-:W-:Y:S01]  /*0490*/  ULDC UR4, c[0x0][0x154] ;  /* 0x0000550000047ab9 */ /* 0x000fe20000000800 */
[----:B------:R-:W-:Y:S01]  /*04a0*/  LOP3.LUT P0, RZ, R11, 0x7, RZ, 0xc0, !PT ;  /* 0x000000070bff7812 */ /* 0x000fe2000780c0ff */
[----:B------:R-:W-:Y:S01]  /*04b0*/  IMAD.IADD R2, R3, 0x1, -R2 ;  /* 0x0000000103027824 */ /* 0x000fe200078e0a02 */
[----:B------:R-:W-:Y:S01]  /*04c0*/  NOP ;  /* 0x0000000000007918 */ /* 0x000fe20000000000 */
[----:B------:R-:W0:Y:S01]  /*04d0*/  F2I.U32.TRUNC.NTZ R4, R4 ;  /* 0x0000000400047305 */ /* 0x000e22000020f000 */
[----:B------:R-:W-:Y:S01]  /*04e0*/  IMAD.IADD R5, R0, 0x1, -R5 ;  /* 0x0000000100057824 */ /* 0x000fe200078e0a05 */
[----:B------:R-:W-:-:S03]  /*04f0*/  NOP ;  /* 0x0000000000007918 */ /* 0x000fc60000000000 */
[----:B------:R-:W-:Y:S01]  /*0500*/  IMAD R5, R5, 0x4, R2 ;  /* 0x0000000405057824 */ /* 0x000fe200078e0202 */
[----:B------:R-:W-:-:S04]  /*0510*/  I2FP.F32.U32 R2, R9 ;  /* 0x0000000900027245 */ /* 0x000fc80000201000 */
[C---:B------:R-:W-:Y:S01]  /*0520*/  LEA.HI R0, R5.reuse, R5, RZ, 0x1 ;  /* 0x0000000505007211 */ /* 0x040fe200078f08ff */
[----:B------:R-:W-:Y:S01]  /*0530*/  FMUL R2, R2, UR4 ;  /* 0x0000000402027c20 */ /* 0x000fe20008400000 */
[----:B------:R-:W-:Y:S02]  /*0540*/  ULDC UR4, c[0x0][0x144] ;  /* 0x0000510000047ab9 */ /* 0x000fe40000000800 */
[----:B------:R-:W-:Y:S02]  /*0550*/  LOP3.LUT R0, R0, 0xfffffffe, RZ, 0xc0, !PT ;  /* 0xfffffffe00007812 */ /* 0x000fe400078ec0ff */
[----:B0-----:R-:W-:Y:S01]  /*0560*/  IADD3 R8, -R4, RZ, RZ ;  /* 0x000000ff04087210 */ /* 0x001fe20007ffe1ff */
[----:B------:R-:W0:Y:S02]  /*0570*/  F2I.U32.TRUNC.NTZ R2, R2 ;  /* 0x0000000200027305 */ /* 0x000e24000020f000 */
[C---:B------:R-:W-:Y:S02]  /*0580*/  IMAD.IADD R0, R5.reuse, 0x1, -R0 ;  /* 0x0000000105007824 */ /* 0x040fe400078e0a00 */
[----:B------:R-:W-:Y:S01]  /*0590*/  IMAD R3, R8, UR4, R7 ;  /* 0x0000000408037c24 */ /* 0x000fe2000f8e0207 */
[----:B------:R-:W-:Y:S01]  /*05a0*/  ULDC UR4, c[0x0][0x148] ;  /* 0x0000520000047ab9 */ /* 0x000fe20000000800 */
[----:B------:R-:W5:Y:S03]  /*05b0*/  LDC R8, c[0x0][0x140] ;  /* 0x00005000ff087b82 */ /* 0x000f660000000800 */
[----:B------:R-:W-:Y:S01]  /*05c0*/  ISETP.NE.AND P2, PT, R0, R3, PT ;  /* 0x000000030000720c */ /* 0x000fe20003f45270 */
[----:B------:R-:W-:-:S05]  /*05d0*/  IMAD.SHL.U32 R0, R5, 0x4, RZ ;  /* 0x0000000405007824 */ /* 0x000fca00078e00ff */
[----:B------:R-:W-:Y:S01]  /*05e0*/  LOP3.LUT R5, R5, 0xc, R0, 0x78, !PT ;  /* 0x0000000c05057812 */ /* 0x000fe200078e7800 */
[----:B0-----:R-:W-:-:S03]  /*05f0*/  IMAD.MOV R4, RZ, RZ, -R2 ;  /* 0x000000ffff047224 */ /* 0x001fc600078e0a02 */
[C---:B------:R-:W-:Y:S01]  /*0600*/  ISETP.LT.U32.AND P0, PT, R5.reuse, 0x2, !P0 ;  /* 0x000000020500780c */ /* 0x040fe20004701070 */
[----:B------:R-:W-:Y:S02]  /*0610*/  IMAD R3, R4, UR4, R9 ;  /* 0x0000000404037c24 */ /* 0x000fe4000f8e0209 */
[----:B------:R-:W-:Y:S01]  /*0620*/  @P2 LEA.HI R0, R5, R5, RZ, 0x1 ;  /* 0x0000000505002211 */ /* 0x000fe200078f08ff */
[----:B------:R-:W-:-:S03]  /*0630*/  IMAD.MOV.U32 R4, RZ, RZ, 0x1 ;  /* 0x00000001ff047424 */ /* 0x000fc600078e00ff */
[----:B------:R-:W-:Y:S02]  /*0640*/  @P2 SHF.R.S32.HI R0, RZ, 0x1, R0 ;  /* 0x00000001ff002819 */ /* 0x000fe40000011400 */
[----:B-----5:R-:W-:Y:S02]  /*0650*/  ISETP.EQ.U32.AND P1, PT, R8, 0x1, PT ;  /* 0x000000010800780c */ /* 0x020fe40003f22070 */
[----:B------:R-:W-:Y:S02]  /*0660*/  @P2 ISETP.NE.AND P3, PT, R0, R3, PT ;  /* 0x000000030000220c */ /* 0x000fe40003f65270 */
[----:B------:R-:W-:Y:S02]  /*0670*/  SEL R3, RZ, 0x1, !P0 ;  /* 0x00000001ff037807 */ /* 0x000fe40004000000 */
[----:B------:R-:W-:-:S04]  /*0680*/  @P2 SEL R4, RZ, 0x1, P3 ;  /* 0x00000001ff042807 */ /* 0x000fc80001800000 */
[----:B------:R-:W-:-:S03]  /*0690*/  LOP3.LUT R4, R4, R3, RZ, 0xc0, !PT ;  /* 0x0000000304047212 */ /* 0x000fc600078ec0ff */
[----:B------:R-:W-:Y:S05]  /*06a0*/  @!P1 BRA `(.L_x_3) ;  /* 0x0000000000089947 */ /* 0x000fea0003800000 */
[----:B-1234-:R-:W-:Y:S01]  /*06b0*/  UCGABAR_ARV ;  /* 0x00000000000079c7 */ /* 0x01efe20008000000 */
[----:B------:R-:W-:Y:S05]  /*06c0*/  BRA `(.L_x_4) ;  /* 0x0000000000047947 */ /* 0x000fea0003800000 */
.L_x_3:
[----:B-1234-:R-:W-:Y:S01]  /*06d0*/  NOP ;  /* 0x0000000000007918 */ /* 0x01efe20000000000 */
.L_x_4:
[----:B------:R-:W-:Y:S01]  /*06e0*/  ULDC.64 UR4, c[0x0][0x598] ;  /* 0x0001660000047ab9 */ /* 0x000fe20000000a00 */
[----:B------:R-:W-:Y:S01]  /*06f0*/  ULDC.64 UR20, c[0x0][0x208] ;  /* 0x0000820000147ab9 */ /* 0x000fe20000000a00 */
[----:B------:R-:W-:-:S04]  /*0700*/  ISETP.NE.U32.AND P0, PT, RZ, UR4, PT ;  /* 0x00000004ff007c0c */ /* 0x000fc8000bf05070 */
[----:B------:R-:W-:-:S13]  /*0710*/  ISETP.NE.AND.EX P0, PT, RZ, UR5, PT, P0 ;  /* 0x00000005ff007c0c */ /* 0x000fda000bf05300 */
[----:B------:R-:W-:Y:S05]  /*0720*/  @!P0 BRA `(.L_x_5) ;  /* 0x0000000000208947 */ /* 0x000fea0003800000 */
[----:B------:R-:W0:Y:S02]  /*0730*/  LDC.64 R2, c[0x0][0x598] ;  /* 0x00016600ff027b82 */ /* 0x000e240000000a00 */
[----:B0-----:R-:W2:Y:S02]  /*0740*/  LDG.E.64 R2, desc[UR20][R2.64] ;  /* 0x0000001402027981 */ /* 0x001ea4000c1e1b00 */
[----:B--2---:R-:W-:-:S04]  /*0750*/  ISETP.NE.U32.AND P0, PT, R2, RZ, PT ;  /* 0x000000ff0200720c */ /* 0x004fc80003f05070 */
[----:B------:R-:W-:-:S13]  /*0760*/  ISETP.NE.AND.EX P0, PT, R3, RZ, PT, P0 ;  /* 0x000000ff0300720c */ /* 0x000fda0003f05300 */
[----:B------:R-:W-:Y:S05]  /*0770*/  @!P0 BRA `(.L_x_5) ;  /* 0x00000000000c8947 */ /* 0x000fea0003800000 */
[----:B------:R-:W2:Y:S02]  /*0780*/  LD.E R2, desc[UR20][R2.64] ;  /* 0x0000001402027980 */ /* 0x000ea4000c101900 */
[----:B--2---:R-:W-:Y:S01]  /*0790*/  R2UR UR11, R2 ;  /* 0x00000000020b72ca */ /* 0x004fe200000e0000 */
[----:B------:R-:W-:-:S14]  /*07a0*/  BRA `(.L_x_6) ;  /* 0x0000000000247947 */ /* 0x000fdc0003800000 */
.L_x_5:
[----:B------:R-:W-:Y:S02]  /*07b0*/  ULDC.64 UR4, c[0x0][0x588] ;  /* 0x0001620000047ab9 */ /* 0x000fe40000000a00 */
[----:B------:R-:W-:-:S04]  /*07c0*/  ISETP.NE.U32.AND P0, PT, RZ, UR4, PT ;  /* 0x00000004ff007c0c */ /* 0x000fc8000bf05070 */
[----:B------:R-:W-:-:S13]  /*07d0*/  ISETP.NE.AND.EX P0, PT, RZ, UR5, PT, P0 ;  /* 0x00000005ff007c0c */ /* 0x000fda000bf05300 */
[----:B------:R-:W-:Y:S05]  /*07e0*/  @!P0 BRA `(.L_x_7) ;  /* 0x0000000000108947 */ /* 0x000fea0003800000 */
[----:B------:R-:W0:Y:S02]  /*07f0*/  LDC.64 R2, c[0x0][0x588] ;  /* 0x00016200ff027b82 */ /* 0x000e240000000a00 */
[----:B0-----:R-:W2:Y:S02]  /*0800*/  LDG.E R2, desc[UR20][R2.64] ;  /* 0x0000001402027981 */ /* 0x001ea4000c1e1900 */
[----:B--2---:R-:W-:Y:S01]  /*0810*/  R2UR UR11, R2 ;  /* 0x00000000020b72ca */ /* 0x004fe200000e0000 */
[----:B------:R-:W-:-:S14]  /*0820*/  BRA `(.L_x_6) ;  /* 0x0000000000047947 */ /* 0x000fdc0003800000 */
.L_x_7:
[----:B------:R-:W-:-:S05]  /*0830*/  ULDC UR11, c[0x0][0x580] ;  /* 0x00016000000b7ab9 */ /* 0x000fca0000000800 */
.L_x_6:
[----:B------:R-:W-:Y:S02]  /*0840*/  ULDC.64 UR4, c[0x0][0x5a0] ;  /* 0x0001680000047ab9 */ /* 0x000fe40000000a00 */
        /* <DEDUP_REMOVED lines=11> */
.L_x_8:
        /* <DEDUP_REMOVED lines=8> */
.L_x_10:
[----:B------:R-:W-:-:S05]  /*0980*/  ULDC UR22, c[0x0][0x584] ;  /* 0x0001610000167ab9 */ /* 0x000fca0000000800 */
.L_x_9:
[----:B------:R-:W-:Y:S01]  /*0990*/  ULDC UR4, c[0x0][0x3c4] ;  /* 0x0000f10000047ab9 */ /* 0x000fe20000000800 */
[----:B------:R-:W-:Y:S01]  /*09a0*/  ULDC.64 UR26, c[0x0][0x3c8] ;  /* 0x0000f200001a7ab9 */ /* 0x000fe20000000a00 */
[----:B------:R-:W-:-:S04]  /*09b0*/  UIADD3 UR4, UR4, 0x3f, URZ ;  /* 0x0000003f04047890 */ /* 0x000fc8000fffe03f */
[----:B------:R-:W-:-:S04]  /*09c0*/  USHF.R.S32.HI UR5, URZ, 0x1f, UR4 ;  /* 0x0000001f3f057899 */ /* 0x000fc80008011404 */
[----:B------:R-:W-:-:S04]  /*09d0*/  ULEA.HI UR4, UR5, UR4, URZ, 0x6 ;  /* 0x0000000405047291 */ /* 0x000fc8000f8f303f */
[----:B------:R-:W-:-:S04]  /*09e0*/  USHF.R.S32.HI UR4, URZ, 0x6, UR4 ;  /* 0x000000063f047899 */ /* 0x000fc80008011404 */
[----:B------:R-:W-:-:S04]  /*09f0*/  UIMAD UR5, UR4, UR26, URZ ;  /* 0x0000001a040572a4 */ /* 0x000fc8000f8e023f */
[----:B------:R-:W-:Y:S01]  /*0a00*/  UIMAD UR5, UR5, UR27, URZ ;  /* 0x0000001b050572a4 */ /* 0x000fe2000f8e023f */
[----:B------:R-:W-:Y:S11]  /*0a10*/  @!P1 BRA `(.L_x_11) ;  /* 0x00000000000c9947 */ /* 0x000ff60003800000 */
[----:B------:R-:W-:Y:S01]  /*0a20*/  UCGABAR_WAIT ;  /* 0x0000000000007dc7 */ /* 0x000fe20008000000 */
[----:B------:R-:W-:Y:S01]  /*0a30*/  CCTL.IVALL ;  /* 0x00000000ff00798f */ /* 0x000fe20002000000 */
[----:B------:R-:W-:Y:S05]  /*0a40*/  BRA `(.L_x_12) ;  /* 0x0000000000047947 */ /* 0x000fea0003800000 */
.L_x_11:
[----:B------:R-:W-:Y:S06]  /*0a50*/  BAR.SYNC.DEFER_BLOCKING 0x0 ;  /* 0x0000000000007b1d */ /* 0x000fec0000010000 */
.L_x_12:
[----:B------:R-:W-:-:S13]  /*0a60*/  ISETP.NE.AND P0, PT, RZ, UR12, PT ;  /* 0x0000000cff007c0c */ /* 0x000fda000bf05270 */
[----:B------:R-:W-:Y:S05]  /*0a70*/  @!P0 BRA `(.L_x_13) ;  /* 0x0000015800708947 */ /* 0x000fea0003800000 */
[----:B------:R-:W-:-:S06]  /*0a80*/  UISETP.NE.AND UP0, UPT, UR12, 0x1, UPT ;  /* 0x000000010c00788c */ /* 0x000fcc000bf05270 */
[----:B------:R-:W-:-:S13]  /*0a90*/  PLOP3.LUT P0, PT, PT, PT, UP0, 0x80, 0x0 ;  /* 0x000000000000781c */ /* 0x000fda0003f0f008 */
[----:B------:R-:W-:Y:S05]  /*0aa0*/  @P0 EXIT ;  /* 0x000000000000094d */ /* 0x000fea0003800000 */
[----:B------:R0:W-:Y:S01]  /*0ab0*/  STL [R1], RZ ;  /* 0x000000ff01007387 */ /* 0x0001e20000100800 */
[----:B------:R-:W-:Y:S01]  /*0ac0*/  UISETP.GE.AND UP0, UPT, UR5, 0x1, UPT ;  /* 0x000000010500788c */ /* 0x000fe2000bf06270 */
[----:B------:R-:W-:Y:S01]  /*0ad0*/  CS2R R86, SRZ ;  /* 0x0000000000567805 */ /* 0x000fe2000001ff00 */
[----:B------:R-:W-:Y:S01]  /*0ae0*/  UMOV UR4, URZ ;  /* 0x0000003f00047c82 */ /* 0x000fe20008000000 */
[----:B------:R0:W-:Y:S01]  /*0af0*/  STL [R1+0x4], RZ ;  /* 0x000004ff01007387 */ /* 0x0001e20000100800 */
[----:B------:R-:W-:Y:S02]  /*0b00*/  CS2R R152, SRZ ;  /* 0x0000000000987805 */ /* 0x000fe4000001ff00 */
[----:B------:R-:W-:Y:S02]  /*0b10*/  CS2R R154, SRZ ;  /* 0x00000000009a7805 */ /* 0x000fe4000001ff00 */
[----:B------:R-:W-:Y:S01]  /*0b20*/  PLOP3.LUT P0, PT, PT, PT, UP0, 0x80, 0x0 ;  /* 0x000000000000781c */ /* 0x000fe20003f0f008 */
[----:B------:R0:W-:Y:S01]  /*0b30*/  STL [R1+0x8], RZ ;  /* 0x000008ff01007387 */ /* 0x0001e20000100800 */
[----:B------:R-:W-:-:S02]  /*0b40*/  CS2R R156, SRZ ;  /* 0x00000000009c7805 */ /* 0x000fc4000001ff00 */
[----:B------:R-:W-:Y:S02]  /*0b50*/  CS2R R158, SRZ ;  /* 0x00000000009e7805 */ /* 0x000fe4000001ff00 */
[----:B------:R-:W-:Y:S01]  /*0b60*/  CS2R R160, SRZ ;  /* 0x0000000000a07805 */ /* 0x000fe2000001ff00 */
[----:B------:R0:W-:Y:S01]  /*0b70*/  STL [R1+0xc], RZ ;  /* 0x00000cff01007387 */ /* 0x0001e20000100800 */
[----:B------:R-:W-:Y:S02]  /*0b80*/  CS2R R162, SRZ ;  /* 0x0000000000a27805 */ /* 0x000fe4000001ff00 */
[----:B------:R-:W-:Y:S02]  /*0b90*/  CS2R R164, SRZ ;  /* 0x0000000000a47805 */ /* 0x000fe4000001ff00 */
[----:B------:R-:W-:Y:S01]  /*0ba0*/  CS2R R166, SRZ ;  /* 0x0000000000a67805 */ /* 0x000fe2000001ff00 */
        /* <DEDUP_REMOVED lines=116> */
[----:B------:R0:W-:Y:S04]  /*12f0*/  STL [R1+0x84], RZ ;  /* 0x000084ff01007387 */ /* 0x0001e80000100800 */
        /* <DEDUP_REMOVED lines=29> */
[----:B------:R0:W-:Y:S01]  /*14d0*/  STL [R1+0xfc], RZ ;  /* 0x0000fcff01007387 */ /* 0x0001e20000100800 */
[----:B------:R-:W-:Y:S05]  /*14e0*/  @!P0 BRA `(.L_x_14) ;  /* 0x0000002000e48947 */ /* 0x000fea0003800000 */
[----:B------:R-:W-:-:S04]  /*14f0*/  ULOP3.LUT UR4, UR6, 0x1, URZ, 0xfc, !UPT ;  /* 0x0000000106047892 */ /* 0x000fc8000f8efc3f */
[----:B------:R-:W-:-:S06]  /*1500*/  UISETP.NE.AND UP0, UPT, UR4, 0x3, UPT ;  /* 0x000000030400788c */ /* 0x000fcc000bf05270 */
[----:B------:R-:W-:-:S13]  /*1510*/  PLOP3.LUT P1, PT, PT, PT, UP0, 0x80, 0x0 ;  /* 0x000000000000781c */ /* 0x000fda0003f2f008 */
[----:B------:R-:W-:Y:S05]  /*1520*/  @!P1 BRA `(.L_x_15) ;  /* 0x0000000000049947 */ /* 0x000fea0003800000 */
[----:B------:R-:W-:Y:S01]  /*1530*/  BPT.TRAP 0x1 ;  /* 0x000000040000795c */ /* 0x000fe20000300000 */
.L_x_15:
[----:B------:R-:W1:Y:S01]  /*1540*/  S2UR UR7, SR_CgaCtaId ;  /* 0x00000000000779c3 */ /* 0x000e620000008800 */
[----:B------:R-:W-:Y:S01]  /*1550*/  SHF.L.U32 R0, RZ, 0x1f, RZ ;  /* 0x0000001fff007819 */ /* 0x000fe200000006ff */
[----:B------:R-:W-:Y:S02]  /*1560*/  UMOV UR4, 0x400 ;  /* 0x0000040000047882 */ /* 0x000fe40000000000 */
[----:B-1----:R-:W-:-:S12]  /*1570*/  ULEA UR4, UR7, UR4, 0x18 ;  /* 0x0000000407047291 */ /* 0x002fd8000f8ec03f */
.L_x_16:
[----:B-1----:R-:W-:-:S04]  /*1580*/  IMAD.U32 R3, RZ, RZ, UR4 ;  /* 0x00000004ff037e24 */ /* 0x002fc8000f8e00ff */
[----:B------:R1:W2:Y:S03]  /*1590*/  SYNCS.PHASECHK.TRANS64.TRYWAIT P1, [R3+URZ+0x30000], R0 ;  /* 0x03000000030075a7 */ /* 0x0002a6000802017f */
[----:B--2---:R-:W-:Y:S05]  /*15a0*/  @!P1 NANOSLEEP.SYNCS 0x989680 ;  /* 0x009896800000995d */ /* 0x004fea0003900000 */
[----:B------:R-:W2:Y:S02]  /*15b0*/  @!P1 SYNCS.PHASECHK.TRANS64 P1, [R3+URZ+0x30000], R0 ;  /* 0x03000000030095a7 */ /* 0x000ea4000802007f */
[----:B--2---:R-:W-:Y:S05]  /*15c0*/  @!P1 BRA `(.L_x_16) ;  /* 0xfffffffc00ec9947 */ /* 0x004fea000383ffff */
[----:B------:R-:W-:Y:S01]  /*15d0*/  UIADD3 UR7, UR4, 0x20000, URZ ;  /* 0x0002000004077890 */ /* 0x000fe2000fffe03f */
[----:B------:R-:W-:Y:S01]  /*15e0*/  WARPGROUP.ARRIVE ;  /* 0x00000000000079c5 */ /* 0x000fe20000000000 */
[----:B------:R-:W-:Y:S01]  /*15f0*/  USHF.R.U32.HI UR4, URZ, 0x4, UR4 ;  /* 0x000000043f047899 */ /* 0x000fe20008011604 */
[----:B------:R-:W-:Y:S01]  /*1600*/  STL [R1+0x174], R5 ;  /* 0x0001740501007387 */ /* 0x000fe20000100800 */
[----:B------:R-:W-:Y:S02]  /*1610*/  USHF.R.U32.HI UR7, URZ, 0x4, UR7 ;  /* 0x000000043f077899 */ /* 0x000fe40008011607 */
[----:B------:R-:W-:Y:S01]  /*1620*/  ULOP3.LUT UR4, UR4, 0x3fff, URZ, 0xc0, !UPT ;  /* 0x00003fff04047892 */ /* 0x000fe2000f8ec03f */
[----:B------:R2:W-:Y:S01]  /*1630*/  STL [R1+0x170], R4 ;  /* 0x0001700401007387 */ /* 0x0005e20000100800 */
[----:B------:R-:W-:Y:S02]  /*1640*/  ULOP3.LUT UR7, UR7, 0x3fff, URZ, 0xc0, !UPT ;  /* 0x00003fff07077892 */ /* 0x000fe4000f8ec03f */
[----:B------:R-:W-:-:S02]  /*1650*/  ULOP3.LUT UR4, UR4, 0x10000, URZ, 0xfc, !UPT ;  /* 0x0001000004047892 */ /* 0x000fc4000f8efc3f */
[----:B------:R-:W-:Y:S01]  /*1660*/  ULOP3.LUT UR8, UR7, 0x10000, URZ, 0xfc, !UPT ;  /* 0x0001000007087892 */ /* 0x000fe2000f8efc3f */
[----:B------:R-:W-:Y:S01]  /*1670*/  UMOV UR13, 0x40000040 ;  /* 0x40000040000d7882 */ /* 0x000fe20000000000 */
[----:B------:R-:W-:-:S03]  /*1680*/  UMOV UR15, 0x40000040 ;  /* 0x40000040000f7882 */ /* 0x000fc60000000000 */
[----:B------:R-:W-:Y:S02]  /*1690*/  UMOV UR12, UR4 ;  /* 0x00000004000c7c82 */ /* 0x000fe40008000000 */
[----:B------:R-:W-:Y:S02]  /*16a0*/  UMOV UR14, UR8 ;  /* 0x00000008000e7c82 */ /* 0x000fe40008000000 */
[----:B------:R-:W-:Y:S01]  /*16b0*/  HGMMA.64x128x16.F32.BF16 R68, gdesc[UR12], RZ, !UPT, gsb0 ;  /* 0x01e000000c4479f0 */ /* 0x000fe2000c0018ff */
[----:B------:R-:W-:Y:S01]  /*16c0*/  UIADD3 UR12, UR4, 0x200, URZ ;  /* 0x00000200040c7890 */ /* 0x000fe2000fffe03f */
[----:B------:R-:W-:Y:S01]  /*16d0*/  UMOV UR13, 0x40000040 ;  /* 0x40000040000d7882 */ /* 0x000fe20000000000 */
[----:B------:R-:W-:Y:S02]  /*16e0*/  WARPGROUP.DEPBAR.LE gsb0, 0x0 ;  /* 0x00008000000079c5 */ /* 0x000fe40000010000 */
[----:B------:R-:W-:Y:S01]  /*16f0*/  WARPGROUP.ARRIVE ;  /* 0x00000000000079c5 */ /* 0x000fe20000000000 */
[----:B------:R-:W-:Y:S01]  /*1700*/  IMAD.MOV.U32 R44, RZ, RZ, R88 ;  /* 0x000000ffff2c7224 */ /* 0x000fe200078e0058 */
[----:B------:R-:W-:Y:S01]  /*1710*/  MOV R40, R92 ;  /* 0x0000005c00287202 */ /* 0x000fe20000000f00 */
[----:B------:R-:W-:Y:S01]  /*1720*/  IMAD.MOV.U32 R43, RZ, RZ, R89 ;  /* 0x000000ffff2b7224 */ /* 0x000fe200078e0059 */
[----:B------:R-:W-:Y:S01]  /*1730*/  MOV R34, R98 ;  /* 0x0000006200227202 */ /* 0x000fe20000000f00 */
[----:B------:R-:W-:-:S02]  /*1740*/  IMAD.MOV.U32 R42, RZ, RZ, R90 ;  /* 0x000000ffff2a7224 */ /* 0x000fc400078e005a */
[----:B------:R-:W-:Y:S01]  /*1750*/  HGMMA.64x128x16.F32.BF16 R152, gdesc[UR12], RZ, !UPT, gsb0 ;  /* 0x01e000000c9879f0 */ /* 0x000fe2000c0018ff */
[----:B------:R-:W-:Y:S01]  /*1760*/  UIADD3 UR12, UR4, 0x400, URZ ;  /* 0x00000400040c7890 */ /* 0x000fe2000fffe03f */
[----:B------:R-:W-:Y:S01]  /*1770*/  IMAD.MOV.U32 R41, RZ, RZ, R91 ;  /* 0x000000ffff297224 */ /* 0x000fe200078e005b */
[----:B------:R-:W-:Y:S01]  /*1780*/  MOV R28, R104 ;  /* 0x00000068001c7202 */ /* 0x000fe20000000f00 */
[----:B------:R-:W-:Y:S01]  /*1790*/  IMAD.MOV.U32 R39, RZ, RZ, R93 ;  /* 0x000000ffff277224 */ /* 0x000fe200078e005d */
[----:B------:R-:W-:Y:S01]  /*17a0*/  MOV R22, R110 ;  /* 0x0000006e00167202 */ /* 0x000fe20000000f00 */
[----:B------:R-:W-:Y:S01]  /*17b0*/  IMAD.MOV.U32 R38, RZ, RZ, R94 ;  /* 0x000000ffff267224 */ /* 0x000fe200078e005e */
[----:B------:R-:W-:Y:S01]  /*17c0*/  MOV R16, R116 ;  /* 0x0000007400107202 */ /* 0x000fe20000000f00 */
[----:B------:R-:W-:Y:S01]  /*17d0*/  IMAD.MOV.U32 R37, RZ, RZ, R95 ;  /* 0x000000ffff257224 */ /* 0x000fe200078e005f */
[----:B------:R-:W-:Y:S01]  /*17e0*/  MOV R10, R122 ;  /* 0x0000007a000a7202 */ /* 0x000fe20000000f00 */
[----:B------:R-:W-:Y:S01]  /*17f0*/  IMAD.MOV.U32 R36, RZ, RZ, R96 ;  /* 0x000000ffff247224 */ /* 0x000fe200078e0060 */
[----:B--2---:R-:W-:Y:S01]  /*1800*/  MOV R4, R128 ;  /* 0x0000008000047202 */ /* 0x004fe20000000f00 */
[----:B------:R-:W-:Y:S01]  /*1810*/  IMAD.MOV.U32 R35, RZ, RZ, R97 ;  /* 0x000000ffff237224 */ /* 0x000fe200078e0061 */
[----:B------:R-:W-:Y:S01]  /*1820*/  UMOV UR13, 0x40000040 ;  /* 0x40000040000d7882 */ /* 0x000fe20000000000 */
        /* <DEDUP_REMOVED lines=10> */
[----:B------:R-:W-:-:S02]  /*18d0*/  IMAD.MOV.U32 R27, RZ, RZ, R105 ;  /* 0x000000ffff1b7224 */ /* 0x000fc400078e0069 */
[----:B------:R-:W-:Y:S02]  /*18e0*/  IMAD.MOV.U32 R26, RZ, RZ, R106 ;  /* 0x000000ffff1a7224 */ /* 0x000fe400078e006a */
[----:B------:R-:W-:Y:S02]  /*18f0*/  IMAD.MOV.U32 R25, RZ, RZ, R107 ;  /* 0x000000ffff197224 */ /* 0x000fe400078e006b */
[----:B------:R-:W-:Y:S01]  /*1900*/  IMAD.MOV.U32 R24, RZ, RZ, R108 ;  /* 0x000000ffff187224 */ /* 0x000fe200078e006c */
[----:B------:R-:W-:Y:S01]  /*1910*/  MOV R226, R26 ;  /* 0x0000001a00e27202 */ /* 0x000fe20000000f00 */
[----:B------:R-:W-:Y:S02]  /*1920*/  IMAD.MOV.U32 R23, RZ, RZ, R109 ;  /* 0x000000ffff177224 */ /* 0x000fe400078e006d */
[----:B------:R-:W-:Y:S02]  /*1930*/  IMAD.MOV.U32 R21, RZ, RZ, R111 ;  /* 0x000000ffff157224 */ /* 0x000fe400078e006f */
[----:B------:R-:W-:-:S02]  /*1940*/  IMAD.MOV.U32 R20, RZ, RZ, R112 ;  /* 0x000000ffff147224 */ /* 0x000fc400078e0070 */
[----:B------:R-:W-:Y:S02]  /*1950*/  IMAD.MOV.U32 R19, RZ, RZ, R113 ;  /* 0x000000ffff137224 */ /* 0x000fe400078e0071 */
[----:B------:R-:W-:Y:S01]  /*1960*/  IMAD.MOV.U32 R18, RZ, RZ, R114 ;  /* 0x000000ffff127224 */ /* 0x000fe200078e0072 */
[----:B------:R-:W-:Y:S01]  /*1970*/  MOV R232, R20 ;  /* 0x0000001400e87202 */ /* 0x000fe20000000f00 */
[----:B------:R-:W-:Y:S02]  /*1980*/  IMAD.MOV.U32 R17, RZ, RZ, R115 ;  /* 0x000000ffff117224 */ /* 0x000fe400078e0073 */
[----:B------:R-:W-:Y:S02]  /*1990*/  IMAD.MOV.U32 R15, RZ, RZ, R117 ;  /* 0x000000ffff0f7224 */ /* 0x000fe400078e0075 */
[----:B------:R-:W-:Y:S02]  /*19a0*/  IMAD.MOV.U32 R14, RZ, RZ, R118 ;  /* 0x000000ffff0e7224 */ /* 0x000fe400078e0076 */
[----:B------:R-:W-:-:S02]  /*19b0*/  IMAD.MOV.U32 R13, RZ, RZ, R119 ;  /* 0x000000ffff0d7224 */ /* 0x000fc400078e0077 */
[----:B------:R-:W-:Y:S01]  /*19c0*/  IMAD.MOV.U32 R12, RZ, RZ, R120 ;  /* 0x000000ffff0c7224 */ /* 0x000fe200078e0078 */
[----:B------:R-:W-:Y:S01]  /*19d0*/  MOV R238, R14 ;  /* 0x0000000e00ee7202 */ /* 0x000fe20000000f00 */
[----:B------:R-:W-:Y:S02]  /*19e0*/  IMAD.MOV.U32 R11, RZ, RZ, R121 ;  /* 0x000000ffff0b7224 */ /* 0x000fe400078e0079 */
[----:B------:R-:W-:Y:S02]  /*19f0*/  IMAD.MOV.U32 R9, RZ, RZ, R123 ;  /* 0x000000ffff097224 */ /* 0x000fe400078e007b */
[----:B------:R-:W-:Y:S02]  /*1a00*/  IMAD.MOV.U32 R8, RZ, RZ, R124 ;  /* 0x000000ffff087224 */ /* 0x000fe400078e007c */
[----:B------:R-:W-:Y:S02]  /*1a10*/  IMAD.MOV.U32 R7, RZ, RZ, R125 ;  /* 0x000000ffff077224 */ /* 0x000fe400078e007d */
[----:B------:R-:W-:Y:S01]  /*1a20*/  IMAD.MOV.U32 R6, RZ, RZ, R126 ;  /* 0x000000ffff067224 */ /* 0x000fe200078e007e */
[----:B------:R-:W-:Y:S01]  /*1a30*/  MOV R244, R8 ;  /* 0x0000000800f47202 */ /* 0x000fe20000000f00 */
[----:B------:R-:W-:-:S02]  /*1a40*/  IMAD.MOV.U32 R5, RZ, RZ, R127 ;  /* 0x000000ffff057224 */ /* 0x000fc400078e007f */
[----:B-1----:R-:W-:Y:S02]  /*1a50*/  IMAD.MOV.U32 R3, RZ, RZ, R129 ;  /* 0x000000ffff037224 */ /* 0x002fe400078e0081 */
[----:B------:R-:W-:Y:S02]  /*1a60*/  IMAD.MOV.U32 R2, RZ, RZ, R130 ;  /* 0x000000ffff027224 */ /* 0x000fe400078e0082 */
[----:B------:R-:W-:Y:S02]  /*1a70*/  IMAD.MOV.U32 R0, RZ, RZ, R131 ;  /* 0x000000ffff007224 */ /* 0x000fe400078e0083 */
[----:B------:R-:W-:Y:S01]  /*1a80*/  IMAD.MOV.U32 R63, RZ, RZ, R69 ;  /* 0x000000ffff3f7224 */ /* 0x000fe200078e0045 */
[----:B------:R-:W-:Y:S01]  /*1a90*/  MOV R250, R2 ;  /* 0x0000000200fa7202 */ /* 0x000fe20000000f00 */
[----:B------:R-:W-:Y:S02]  /*1aa0*/  IMAD.MOV.U32 R62, RZ, RZ, R70 ;  /* 0x000000ffff3e7224 */ /* 0x000fe400078e0046 */
[----:B------:R-:W-:-:S02]  /*1ab0*/  IMAD.MOV.U32 R61, RZ, RZ, R71 ;  /* 0x000000ffff3d7224 */ /* 0x000fc400078e0047 */
[----:B------:R-:W-:Y:S02]  /*1ac0*/  IMAD.MOV.U32 R60, RZ, RZ, R72 ;  /* 0x000000ffff3c7224 */ /* 0x000fe400078e0048 */
[----:B------:R-:W-:Y:S02]  /*1ad0*/  IMAD.MOV.U32 R59, RZ, RZ, R73 ;  /* 0x000000ffff3b7224 */ /* 0x000fe400078e0049 */
[----:B------:R-:W-:Y:S02]  /*1ae0*/  IMAD.MOV.U32 R57, RZ, RZ, R75 ;  /* 0x000000ffff397224 */ /* 0x000fe400078e004b */
[----:B------:R-:W-:Y:S02]  /*1af0*/  IMAD.MOV.U32 R56, RZ, RZ, R76 ;  /* 0x000000ffff387224 */ /* 0x000fe400078e004c */
        /* <DEDUP_REMOVED lines=24> */
[----:B------:R-:W-:Y:S01]  /*1c80*/  IMAD.MOV.U32 R234, RZ, RZ, R18 ;  /* 0x000000ffffea7224 */ /* 0x000fe200078e0012 */
[----:B------:R-:W-:Y:S02]  /*1c90*/  WARPGROUP.DEPBAR.LE gsb0, 0x0 ;  /* 0x00008000000079c5 */ /* 0x000fe40000010000 */
[----:B------:R-:W-:Y:S01]  /*1ca0*/  WARPGROUP.ARRIVE ;  /* 0x00000000000079c5 */ /* 0x000fe20000000000 */
[----:B------:R1:W-:Y:S01]  /*1cb0*/  STL.64 [R1+0x2e0], R214 ;  /* 0x0002e0d601007387 */ /* 0x0003e20000100a00 */
[----:B------:R-:W-:-:S02]  /*1cc0*/  IMAD.MOV.U32 R235, RZ, RZ, R17 ;  /* 0x000000ffffeb7224 */ /* 0x000fc400078e0011 */
[----:B------:R-:W-:Y:S01]  /*1cd0*/  IMAD.MOV.U32 R236, RZ, RZ, R16 ;  /* 0x000000ffffec7224 */ /* 0x000fe200078e0010 */
[----:B------:R2:W-:Y:S01]  /*1ce0*/  STL.64 [R1+0x2d8], R212 ;  /* 0x0002d8d401007387 */ /* 0x0005e20000100a00 */
[----:B------:R-:W-:Y:S01]  /*1cf0*/  HGMMA.64x128x16.F32.BF16 R88, gdesc[UR12], RZ, !UPT, gsb0 ;  /* 0x01e000000c5879f0 */ /* 0x000fe2000c0018ff */
[----:B------:R-:W-:Y:S01]  /*1d00*/  UIADD3 UR12, UR4, 0x600, URZ ;  /* 0x00000600040c7890 */ /* 0x000fe2000fffe03f */
[----:B------:R-:W-:Y:S01]  /*1d10*/  IMAD.MOV.U32 R237, RZ, RZ, R15 ;  /* 0x000000ffffed7224 */ /* 0x000fe200078e000f */
[----:B------:R3:W-:Y:S01]  /*1d20*/  STL.64 [R1+0x2d0], R210 ;  /* 0x0002d0d201007387 */ /* 0x0007e20000100a00 */
[----:B------:R-:W-:Y:S01]  /*1d30*/  UMOV UR13, 0x40000040 ;  /* 0x40000040000d7882 */ /* 0x000fe20000000000 */
[----:B------:R-:W-:Y:S02]  /*1d40*/  IMAD.MOV.U32 R239, RZ, RZ, R13 ;  /* 0x000000ffffef7224 */ /* 0x000fe400078e000d */
[----:B------:R4:W-:Y:S01]  /*1d50*/  STL.64 [R1+0x2c8], R208 ;  /* 0x0002c8d001007387 */ /* 0x0009e20000100a00 */
[----:B-1----:R-:W-:Y:S01]  /*1d60*/  MOV R214, R38 ;  /* 0x0000002600d67202 */ /* 0x002fe20000000f00 */
[----:B------:R-:W-:-:S02]  /*1d70*/  IMAD.MOV.U32 R215, RZ, RZ, R37 ;  /* 0x000000ffffd77224 */ /* 0x000fc400078e0025 */
[----:B------:R1:W-:Y:S01]  /*1d80*/  STL.64 [R1+0x2c0], R206 ;  /* 0x0002c0ce01007387 */ /* 0x0003e20000100a00 */
[----:B--2---:R-:W-:Y:S02]  /*1d90*/  IMAD.MOV.U32 R212, RZ, RZ, R40 ;  /* 0x000000ffffd47224 */ /* 0x004fe400078e0028 */
[----:B------:R-:W-:Y:S01]  /*1da0*/  IMAD.MOV.U32 R213, RZ, RZ, R39 ;  /* 0x000000ffffd57224 */ /* 0x000fe200078e0027 */
[----:B------:R2:W-:Y:S01]  /*1db0*/  STL.64 [R1+0x2b8], R204 ;  /* 0x0002b8cc01007387 */ /* 0x0005e20000100a00 */
[----:B---3--:R-:W-:Y:S02]  /*1dc0*/  IMAD.MOV.U32 R210, RZ, RZ, R42 ;  /* 0x000000ffffd27224 */ /* 0x008fe400078e002a */
[----:B------:R-:W-:Y:S01]  /*1dd0*/  IMAD.MOV.U32 R211, RZ, RZ, R41 ;  /* 0x000000ffffd37224 */ /* 0x000fe200078e0029 */
[----:B------:R3:W-:Y:S01]  /*1de0*/  STL.64 [R1+0x2b0], R202 ;  /* 0x0002b0ca01007387 */ /* 0x0007e20000100a00 */
[----:B----4-:R-:W-:Y:S01]  /*1df0*/  MOV R208, R44 ;  /* 0x0000002c00d07202 */ /* 0x010fe20000000f00 */
[----:B------:R-:W-:-:S02]  /*1e00*/  IMAD.MOV.U32 R209, RZ, RZ, R43 ;  /* 0x000000ffffd17224 */ /* 0x000fc400078e002b */
[----:B------:R4:W-:Y:S01]  /*1e10*/  STL.64 [R1+0x2a8], R200 ;  /* 0x0002a8c801007387 */ /* 0x0009e20000100a00 */
[----:B-1----:R-:W-:Y:S02]  /*1e20*/  IMAD.MOV.U32 R206, RZ, RZ, R46 ;  /* 0x000000ffffce7224 */ /* 0x002fe400078e002e */
[----:B------:R-:W-:Y:S01]  /*1e30*/  IMAD.MOV.U32 R207, RZ, RZ, R45 ;  /* 0x000000ffffcf7224 */ /* 0x000fe200078e002d */
[----:B------:R1:W-:Y:S01]  /*1e40*/  STL.64 [R1+0x2a0], R198 ;  /* 0x0002a0c601007387 */ /* 0x0003e20000100a00 */
[----:B--2---:R-:W-:Y:S02]  /*1e50*/  IMAD.MOV.U32 R204, RZ, RZ, R48 ;  /* 0x000000ffffcc7224 */ /* 0x004fe400078e0030 */
[----:B------:R-:W-:Y:S01]  /*1e60*/  IMAD.MOV.U32 R205, RZ, RZ, R47 ;  /* 0x000000ffffcd7224 */ /* 0x000fe200078e002f */
[----:B------:R2:W-:Y:S01]  /*1e70*/  STL.64 [R1+0x298], R196 ;  /* 0x000298c401007387 */ /* 0x0005e20000100a00 */
[----:B---3--:R-:W-:Y:S01]  /*1e80*/  MOV R202, R50 ;  /* 0x0000003200ca7202 */ /* 0x008fe20000000f00 */
[----:B------:R-:W-:-:S02]  /*1e90*/  IMAD.MOV.U32 R203, RZ, RZ, R49 ;  /* 0x000000ffffcb7224 */ /* 0x000fc400078e0031 */
[----:B------:R3:W-:Y:S01]  /*1ea0*/  STL.64 [R1+0x290], R194 ;  /* 0x000290c201007387 */ /* 0x0007e20000100a00 */
[----:B----4-:R-:W-:Y:S02]  /*1eb0*/  IMAD.MOV.U32 R200, RZ, RZ, R52 ;  /* 0x000000ffffc87224 */ /* 0x010fe400078e0034 */
[----:B------:R-:W-:Y:S01]  /*1ec0*/  IMAD.MOV.U32 R201, RZ, RZ, R51 ;  /* 0x000000ffffc97224 */ /* 0x000fe200078e0033 */
[----:B------:R4:W-:Y:S01]  /*1ed0*/  STL.64 [R1+0x288], R192 ;  /* 0x000288c001007387 */ /* 0x0009e20000100a00 */
[----:B-1----:R-:W-:Y:S02]  /*1ee0*/  IMAD.MOV.U32 R198, RZ, RZ, R54 ;  /* 0x000000ffffc67224 */ /* 0x002fe400078e0036 */
[----:B------:R-:W-:Y:S01]  /*1ef0*/  IMAD.MOV.U32 R199, RZ, RZ, R53 ;  /* 0x000000ffffc77224 */ /* 0x000fe200078e0035 */
[----:B------:R1:W-:Y:S01]  /*1f00*/  STL.64 [R1+0x280], R190 ;  /* 0x000280be01007387 */ /* 0x0003e20000100a00 */
[----:B--2---:R-:W-:Y:S01]  /*1f10*/  MOV R196, R56 ;  /* 0x0000003800c47202 */ /* 0x004fe20000000f00 */
[----:B------:R-:W-:-:S02]  /*1f20*/  IMAD.MOV.U32 R197, RZ, RZ, R55 ;  /* 0x000000ffffc57224 */ /* 0x000fc400078e0037 */
[----:B------:R2:W-:Y:S01]  /*1f30*/  STL.64 [R1+0x278], R188 ;  /* 0x000278bc01007387 */ /* 0x0005e20000100a00 */
[----:B---3--:R-:W-:Y:S02]  /*1f40*/  IMAD.MOV.U32 R194, RZ, RZ, R58 ;  /* 0x000000ffffc27224 */ /* 0x008fe400078e003a */
[----:B------:R-:W-:Y:S02]  /*1f50*/  IMAD.MOV.U32 R195, RZ, RZ, R57 ;  /* 0x000000ffffc37224 */ /* 0x000fe400078e0039 */
[----:B----4-:R-:W-:Y:S02]  /*1f60*/  IMAD.MOV.U32 R192, RZ, RZ, R60 ;  /* 0x000000ffffc07224 */ /* 0x010fe400078e003c */
[----:B------:R-:W-:Y:S01]  /*1f70*/  IMAD.MOV.U32 R193, RZ, RZ, R59 ;  /* 0x000000ffffc17224 */ /* 0x000fe200078e003b */
[----:B-1----:R-:W-:Y:S01]  /*1f80*/  MOV R190, R62 ;  /* 0x0000003e00be7202 */ /* 0x002fe20000000f00 */
[----:B------:R-:W-:Y:S02]  /*1f90*/  IMAD.MOV.U32 R191, RZ, RZ, R61 ;  /* 0x000000ffffbf7224 */ /* 0x000fe400078e003d */
[----:B------:R-:W-:-:S02]  /*1fa0*/  IMAD.MOV.U32 R240, RZ, RZ, R12 ;  /* 0x000000fffff07224 */ /* 0x000fc400078e000c */
[----:B--2---:R-:W-:Y:S02]  /*1fb0*/  IMAD.MOV.U32 R188, RZ, RZ, R64 ;  /* 0x000000ffffbc7224 */ /* 0x004fe400078e0040 */
        /* <DEDUP_REMOVED lines=11> */
[----:B------:R-:W-:-:S06]  /*2070*/  WARPGROUP.ARRIVE ;  /* 0x00000000000079c5 */ /* 0x000fcc0000000000 */
[----:B------:R-:W-:Y:S01]  /*2080*/  HGMMA.64x128x16.F32.BF16 R24, gdesc[UR12], RZ, !UPT, gsb0 ;  /* 0x01e000000c1879f0 */ /* 0x000fe2000c0018ff */
[----:B------:R-:W-:Y:S02]  /*2090*/  UIADD3 UR12, UR4, 0x2, URZ ;  /* 0x00000002040c7890 */ /* 0x000fe4000fffe03f */
[----:B------:R-:W-:Y:S01]  /*20a0*/  UIADD3 UR14, UR8, 0x2, URZ ;  /* 0x00000002080e7890 */ /* 0x000fe2000fffe03f */
[----:B------:R-:W-:Y:S01]  /*20b0*/  UMOV UR13, 0x40000040 ;  /* 0x40000040000d7882 */ /* 0x000fe20000000000 */
[----:B------:R-:W-:Y:S01]  /*20c0*/  UMOV UR15, 0x40000040 ;  /* 0x40000040000f7882 */ /* 0x000fe20000000000 */
[----:B------:R-:W-:Y:S02]  /*20d0*/  WARPGROUP.DEPBAR.LE gsb0, 0x0 ;  /* 0x00008000000079c5 */ /* 0x000fe40000010000 */
[----:B------:R-:W-:-:S06]  /*20e0*/  WARPGROUP.ARRIVE ;  /* 0x00000000000079c5 */ /* 0x000fcc0000000000 */
[----:B------:R-:W-:Y:S03]  /*20f0*/  HGMMA.64x128x16.F32.BF16 R188, gdesc[UR12], R188, gsb0 ;  /* 0x01e000000cbc79f0 */ /* 0x000fe600080018bc */
[----:B------:R-:W-:Y:S02]  /*2100*/  WARPGROUP.DEPBAR.LE gsb0, 0x0 ;  /* 0x00008000000079c5 */ /* 0x000fe40000010000 */
[----:B------:R-:W-:Y:S04]  /*2110*/  STL.64 [R1], R188 ;  /* 0x000000bc01007387 */ /* 0x000fe80000100a00 */
[----:B------:R-:W-:Y:S04]  /*2120*/  STL.64 [R1+0x8], R190 ;  /* 0x000008be01007387 */ /* 0x000fe80000100a00 */
        /* <DEDUP_REMOVED lines=11> */
[----:B------:R1:W-:Y:S04]  /*21e0*/  STL.64 [R1+0x68], R214 ;  /* 0x000068d601007387 */ /* 0x0003e80000100a00 */
        /* <DEDUP_REMOVED lines=18> */
[----:B-1----:R-:W2:Y:S04]  /*2310*/  LDL.LU.64 R214, [R1+0x2e0] ;  /* 0x0002e00001d67983 */ /* 0x002ea80000300a00 */
[----:B------:R-:W2:Y:S04]  /*2320*/  LDL.LU.64 R212, [R1+0x2d8] ;  /* 0x0002d80001d47983 */ /* 0x000ea80000300a00 */
        /* <DEDUP_REMOVED lines=11> */
[----:B------:R-:W2:Y:S01]  /*23e0*/  LDL.LU.64 R188, [R1+0x278] ;  /* 0x0002780001bc7983 */ /* 0x000ea20000300a00 */
[----:B------:R-:W-:Y:S01]  /*23f0*/  UIADD3 UR12, UR4, 0x202, URZ ;  /* 0x00000202040c7890 */ /* 0x000fe2000fffe03f */
[----:B------:R-:W-:Y:S01]  /*2400*/  UMOV UR13, 0x40000040 ;  /* 0x40000040000d7882 */ /* 0x000fe20000000000 */
[----:B--2---:R-:W-:-:S07]  /*2410*/  WARPGROUP.ARRIVE ;  /* 0x00000000000079c5 */ /* 0x004fce0000000000 */
[----:B------:R-:W-:Y:S01]  /*2420*/  HGMMA.64x128x16.F32.BF16 R152, gdesc[UR12], R152, gsb0 ;  /* 0x01e000000c9879f0 */ /* 0x000fe20008001898 */
[----:B------:R-:W-:Y:S02]  /*2430*/  UIADD3 UR12, UR4, 0x402, URZ ;  /* 0x00000402040c7890 */ /* 0x000fe4000fffe03f */
[----:B------:R-:W-:Y:S02]  /*2440*/  WARPGROUP.DEPBAR.LE gsb0, 0x0 ;  /* 0x00008000000079c5 */ /* 0x000fe40000010000 */
        /* <DEDUP_REMOVED lines=32> */
[----:B-1----:R-:W2:Y:S04]  /*2650*/  LDL.LU.64 R152, [R1] ;  /* 0x0000000001987983 */ /* 0x002ea80000300a00 */
        /* <DEDUP_REMOVED lines=31> */
[----:B------:R-:W-:Y:S01]  /*2850*/  WARPGROUP.ARRIVE ;  /* 0x00000000000079c5 */ /* 0x000fe20000000000 */
[----:B------:R-:W-:-:S05]  /*2860*/  UMOV UR13, 0x40000040 ;  /* 0x40000040000d7882 */ /* 0x000fca0000000000 */
[----:B------:R-:W-:Y:S01]  /*2870*/  HGMMA.64x128x16.F32.BF16 R88, gdesc[UR12], R88, gsb0 ;  /* 0x01e000000c5879f0 */ /* 0x000fe20008001858 */
[----:B------:R-:W-:Y:S01]  /*2880*/  UIADD3 UR12, UR4, 0x602, URZ ;  /* 0x00000602040c7890 */ /* 0x000fe2000fffe03f */
[----:B------:R-:W-:Y:S01]  /*2890*/  UMOV UR13, 0x40000040 ;  /* 0x40000040000d7882 */ /* 0x000fe20000000000 */
[----:B------:R-:W-:Y:S02]  /*28a0*/  WARPGROUP.DEPBAR.LE gsb0, 0x0 ;  /* 0x00008000000079c5 */ /* 0x000fe40000010000 */
[----:B------:R-:W-:-:S07]  /*28b0*/  WARPGROUP.ARRIVE ;  /* 0x00000000000079c5 */ /* 0x000fce0000000000 */
[----:B------:R-:W-:Y:S01]  /*28c0*/  HGMMA.64x128x16.F32.BF16 R24, gdesc[UR12], R24, gsb0 ;  /* 0x01e000000c1879f0 */ /* 0x000fe20008001818 */
[----:B------:R-:W-:Y:S02]  /*28d0*/  UIADD3 UR12, UR4, 0x4, URZ ;  /* 0x00000004040c7890 */ /* 0x000fe4000fffe03f */
[----:B------:R-:W-:Y:S01]  /*28e0*/  UIADD3 UR14, UR8, 0x4, URZ ;  /* 0x00000004080e7890 */ /* 0x000fe2000fffe03f */
[----:B------:R-:W-:Y:S01]  /*28f0*/  UMOV UR13, 0x40000040 ;  /* 0x40000040000d7882 */ /* 0x000fe20000000000 */
[----:B------:R-:W-:Y:S01]  /*2900*/  UMOV UR15, 0x40000040 ;  /* 0x40000040000f7882 */ /* 0x000fe20000000000 */
[----:B------:R-:W-:Y:S02]  /*2910*/  WARPGROUP.DEPBAR.LE gsb0, 0x0 ;  /* 0x00008000000079c5 */ /* 0x000fe40000010000 */
[----:B--2---:R-:W-:-:S06]  /*2920*/  WARPGROUP.ARRIVE ;  /* 0x00000000000079c5 */ /* 0x004fcc0000000000 */
[----:B------:R-:W-:Y:S03]  /*2930*/  HGMMA.64x128x16.F32.BF16 R152, gdesc[UR12], R152, gsb0 ;  /* 0x01e000000c9879f0 */ /* 0x000fe60008001898 */
[----:B------:R-:W-:Y:S02]  /*2940*/  WARPGROUP.DEPBAR.LE gsb0, 0x0 ;  /* 0x00008000000079c5 */ /* 0x000fe40000010000 */
[----:B------:R-:W-:Y:S01]  /*2950*/  STL.64 [R1], R152 ;  /* 0x0000009801007387 */ /* 0x000fe20000100a00 */
[----:B------:R-:W-:Y:S01]  /*2960*/  MOV R2, R214 ;  /* 0x000000d600027202 */ /* 0x000fe20000000f00 */
[----:B------:R-:W-:Y:S01]  /*2970*/  IMAD.MOV.U32 R0, RZ, RZ, R215 ;  /* 0x000000ffff007224 */ /* 0x000fe200078e00d7 */
[----:B------:R-:W-:Y:S01]  /*2980*/  MOV R10, R208 ;  /* 0x000000d0000a7202 */ /* 0x000fe20000000f00 */
[----:B------:R1:W-:Y:S01]  /*2990*/  STL.64 [R1+0x8], R154 ;  /* 0x0000089a01007387 */ /* 0x0003e20000100a00 */
[----:B------:R-:W-:Y:S01]  /*29a0*/  IMAD.MOV.U32 R6, RZ, RZ, R212 ;  /* 0x000000ffff067224 */ /* 0x000fe200078e00d4 */
[----:B------:R-:W-:Y:S01]  /*29b0*/  MOV R16, R202 ;  /* 0x000000ca00107202 */ /* 0x000fe20000000f00 */
[----:B------:R-:W-:Y:S01]  /*29c0*/  IMAD.MOV.U32 R3, RZ, RZ, R213 ;  /* 0x000000ffff037224 */ /* 0x000fe200078e00d5 */
[----:B------:R-:W2:Y:S01]  /*29d0*/  LDL.LU.64 R214, [R1+0x270] ;  /* 0x0002700001d67983 */ /* 0x000ea20000300a00 */
        /* <DEDUP_REMOVED lines=28> */
[----:B------:R-:W-:-:S02]  /*2ba0*/  IMAD.MOV.U32 R23, RZ, RZ, R195 ;  /* 0x000000ffff177224 */ /* 0x000fc400078e00c3 */
[----:B------:R-:W-:Y:S01]  /*2bb0*/  IMAD.MOV.U32 R228, RZ, RZ, R192 ;  /* 0x000000ffffe47224 */ /* 0x000fe200078e00c0 */
[----:B------:R-:W2:Y:S01]  /*2bc0*/  LDL.LU.64 R198, [R1+0x230] ;  /* 0x0002300001c67983 */ /* 0x000ea20000300a00 */
[----:B------:R-:W-:Y:S02]  /*2bd0*/  IMAD.MOV.U32 R229, RZ, RZ, R193 ;  /* 0x000000ffffe57224 */ /* 0x000fe400078e00c1 */
[----:B------:R-:W-:Y:S01]  /*2be0*/  IMAD.MOV.U32 R227, RZ, RZ, R191 ;  /* 0x000000ffffe37224 */ /* 0x000fe200078e00bf */
[----:B------:R-:W2:Y:S01]  /*2bf0*/  LDL.LU.64 R196, [R1+0x228] ;  /* 0x0002280001c47983 */ /* 0x000ea20000300a00 */
[----:B------:R-:W-:Y:S02]  /*2c00*/  IMAD.MOV.U32 R224, RZ, RZ, R188 ;  /* 0x000000ffffe07224 */ /* 0x000fe400078e00bc */
        /* <DEDUP_REMOVED lines=41> */
[----:B------:R-:W-:-:S03]  /*2ea0*/  IMAD.MOV.U32 R4, RZ, RZ, R157 ;  /* 0x000000ffff047224 */ /* 0x000fc600078e009d */
[----:B------:R-:W2:Y:S04]  /*2eb0*/  LDL.LU.64 R166, [R1+0x1b0] ;  /* 0x0001b00001a67983 */ /* 0x000ea80000300a00 */
[----:B------:R-:W2:Y:S04]  /*2ec0*/  LDL.LU.64 R164, [R1+0x1a8] ;  /* 0x0001a80001a47983 */ /* 0x000ea80000300a00 */
[----:B------:R-:W2:Y:S04]  /*2ed0*/  LDL.LU.64 R162, [R1+0x1a0] ;  /* 0x0001a00001a27983 */ /* 0x000ea80000300a00 */
[----:B------:R-:W2:Y:S04]  /*2ee0*/  LDL.LU.64 R160, [R1+0x198] ;  /* 0x0001980001a07983 */ /* 0x000ea80000300a00 */
[----:B------:R-:W2:Y:S04]  /*2ef0*/  LDL.LU.64 R158, [R1+0x190] ;  /* 0x00019000019e7983 */ /* 0x000ea80000300a00 */
[----:B------:R-:W2:Y:S04]  /*2f00*/  LDL.LU.64 R156, [R1+0x188] ;  /* 0x00018800019c7983 */ /* 0x000ea80000300a00 */
[----:B-1----:R-:W2:Y:S04]  /*2f10*/  LDL.LU.64 R154, [R1+0x180] ;  /* 0x00018000019a7983 */ /* 0x002ea80000300a00 */
[----:B------:R-:W2:Y:S01]  /*2f20*/  LDL.LU.64 R152, [R1+0x178] ;  /* 0x0001780001987983 */ /* 0x000ea20000300a00 */
[----:B------:R-:W-:Y:S01]  /*2f30*/  UIADD3 UR12, UR4, 0x204, URZ ;  /* 0x00000204040c7890 */ /* 0x000fe2000fffe03f */
[----:B------:R-:W-:Y:S01]  /*2f40*/  UMOV UR13, 0x40000040 ;  /* 0x40000040000d7882 */ /* 0x000fe20000000000 */
[----:B--2---:R-:W-:-:S07]  /*2f50*/  WARPGROUP.ARRIVE ;  /* 0x00000000000079c5 */ /* 0x004fce0000000000 */
[----:B------:R-:W-:Y:S01]  /*2f60*/  HGMMA.64x128x16.F32.BF16 R152, gdesc[UR12], R152, gsb0 ;  /* 0x01e000000c9879f0 */ /* 0x000fe20008001898 */
[----:B------:R-:W-:Y:S01]  /*2f70*/  UIADD3 UR12, UR4, 0x404, URZ ;  /* 0x00000404040c7890 */ /* 0x000fe2000fffe03f */
[----:B------:R-:W-:Y:S01]  /*2f80*/  UMOV UR13, 0x40000040 ;  /* 0x40000040000d7882 */ /* 0x000fe20000000000 */
        /* <DEDUP_REMOVED lines=15> */
[----:B-1----:R-:W2:Y:S04]  /*3080*/  LDL.LU R188, [R1] ;  /* 0x0000000001bc7983 */ /* 0x002ea80000300800 */
[----:B------:R-:W2:Y:S04]  /*3090*/  LDL.LU R189, [R1+0x4] ;  /* 0x0000040001bd7983 */ /* 0x000ea80000300800 */
[----:B------:R-:W2:Y:S04]  /*30a0*/  LDL.LU R190, [R1+0x8] ;  /* 0x0000080001be7983 */ /* 0x000ea80000300800 */
[----:B------:R-:W2:Y:S01]  /*30b0*/  LDL.LU R191, [R1+0xc] ;  /* 0x00000c0001bf7983 */ /* 0x000ea20000300800 */
[----:B------:R-:W-:-:S06]  /*30c0*/  WARPGROUP.ARRIVE ;  /* 0x00000000000079c5 */ /* 0x000fcc0000000000 */
[----:B------:R-:W-:Y:S01]  /*30d0*/  HGMMA.64x128x16.F32.BF16 R88, gdesc[UR12], R88, gsb0 ;  /* 0x01e000000c5879f0 */ /* 0x000fe20008001858 */
[----:B------:R-:W-:Y:S01]  /*30e0*/  UIADD3 UR12, UR4, 0x604, URZ ;  /* 0x00000604040c7890 */ /* 0x000fe2000fffe03f */
        /* <DEDUP_REMOVED lines=17> */
[----:B------:R-:W-:Y:S01]  /*3200*/  IMAD.MOV.U32 R207, RZ, RZ, R239 ;  /* 0x000000ffffcf7224 */ /* 0x000fe200078e00ef */
[----:B------:R-:W-:Y:S02]  /*3210*/  WARPGROUP.DEPBAR.LE gsb0, 0x0 ;  /* 0x00008000000079c5 */ /* 0x000fe40000010000 */
[----:B------:R-:W-:-:S06]  /*3220*/  WARPGROUP.ARRIVE ;  /* 0x00000000000079c5 */ /* 0x000fcc0000000000 */
[----:B------:R-:W-:Y:S01]  /*3230*/  HGMMA.64x128x16.F32.BF16 R24, gdesc[UR12], R24, gsb0 ;  /* 0x01e000000c1879f0 */ /* 0x000fe20008001818 */
        /* <DEDUP_REMOVED lines=22> */
[----:B------:R-:W-:Y:S01]  /*33a0*/  IMAD.MOV.U32 R251, RZ, RZ, R0 ;  /* 0x000000fffffb7224 */ /* 0x000fe200078e0000 */
[----:B------:R-:W-:Y:S01]  /*33b0*/  UIADD3 UR12, UR4, 0x6, URZ ;  /* 0x00000006040c7890 */ /* 0x000fe2000fffe03f */
[----:B------:R-:W-:Y:S01]  /*33c0*/  IMAD.MOV.U32 R231, RZ, RZ, R23 ;  /* 0x000000ffffe77224 */ /* 0x000fe200078e0017 */
[----:B------:R-:W-:Y:S01]  /*33d0*/  UIADD3 UR14, UR8, 0x6, URZ ;  /* 0x00000006080e7890 */ /* 0x000fe2000fffe03f */
[----:B------:R-:W-:Y:S01]  /*33e0*/  IMAD.MOV.U32 R233, RZ, RZ, R21 ;  /* 0x000000ffffe97224 */ /* 0x000fe200078e0015 */
[----:B------:R-:W-:Y:S01]  /*33f0*/  UMOV UR13, 0x40000040 ;  /* 0x40000040000d7882 */ /* 0x000fe20000000000 */
[----:B------:R-:W-:Y:S01]  /*3400*/  IMAD.MOV.U32 R234, RZ, RZ, R20 ;  /* 0x000000ffffea7224 */ /* 0x000fe200078e0014 */
[----:B------:R-:W-:Y:S01]  /*3410*/  UMOV UR15, 0x40000040 ;  /* 0x40000040000f7882 */ /* 0x000fe20000000000 */
[----:B------:R-:W-:Y:S01]  /*3420*/  IMAD.MOV.U32 R236, RZ, RZ, R18 ;  /* 0x000000ffffec7224 */ /* 0x000fe200078e0012 */
[----:B------:R1:W5:Y:S01]  /*3430*/  LDL.LU R5, [R1+0x174] ;  /* 0x0001740001057983 */ /* 0x0003620000300800 */
[----:B------:R-:W-:-:S03]  /*3440*/  IMAD.MOV.U32 R237, RZ, RZ, R17 ;  /* 0x000000ffffed7224 */ /* 0x000fc600078e0011 */
[----:B------:R1:W5:Y:S01]  /*3450*/  LDL.LU R4, [R1+0x170] ;  /* 0x0001700001047983 */ /* 0x0003620000300800 */
[----:B------:R-:W-:Y:S02]  /*3460*/  WARPGROUP.DEPBAR.LE gsb0, 0x0 ;  /* 0x00008000000079c5 */ /* 0x000fe40000010000 */
[----:B--2---:R-:W-:-:S06]  /*3470*/  WARPGROUP.ARRIVE ;  /* 0x00000000000079c5 */ /* 0x004fcc0000000000 */
        /* <DEDUP_REMOVED lines=34> */
[----:B--2---:R-:W2:Y:S04]  /*36a0*/  LDL.LU.64 R214, [R1+0x168] ;  /* 0x0001680001d67983 */ /* 0x004ea80000300a00 */
        /* <DEDUP_REMOVED lines=20> */
[----:B------:R-:W-:-:S07]  /*37f0*/  WARPGROUP.ARRIVE ;  /* 0x00000000000079c5 */ /* 0x000fce0000000000 */
[----:B------:R-:W-:Y:S01]  /*3800*/  HGMMA.64x128x16.F32.BF16 R88, gdesc[UR12], R88, gsb0 ;  /* 0x01e000000c5879f0 */ /* 0x000fe20008001858 */
[----:B------:R-:W-:Y:S01]  /*3810*/  UIADD3 UR12, UR4, 0x606, URZ ;  /* 0x00000606040c7890 */ /* 0x000fe2000fffe03f */
[----:B------:R-:W-:Y:S02]  /*3820*/  UMOV UR13, 0x40000040 ;  /* 0x40000040000d7882 */ /* 0x000fe40000000000 */
[----:B------:R-:W-:Y:S01]  /*3830*/  UMOV UR4, 0x1 ;  /* 0x0000000100047882 */ /* 0x000fe20000000000 */
[----:B------:R-:W-:Y:S02]  /*3840*/  WARPGROUP.DEPBAR.LE gsb0, 0x0 ;  /* 0x00008000000079c5 */ /* 0x000fe40000010000 */
[----:B------:R-:W-:-:S06]  /*3850*/  WARPGROUP.ARRIVE ;  /* 0x00000000000079c5 */ /* 0x000fcc0000000000 */
[----:B-1----:R-:W-:Y:S03]  /*3860*/  HGMMA.64x128x16.F32.BF16 R24, gdesc[UR12], R24, gsb0 ;  /* 0x01e000000c1879f0 */ /* 0x002fe60008001818 */
[----:B------:R-:W-:Y:S02]  /*3870*/  WARPGROUP.DEPBAR.LE gsb0, 0x0 ;  /* 0x00008000000079c5 */ /* 0x000fe40000010000 */
.L_x_14:
[----:B------:R-:W-:-:S04]  /*3880*/  UISETP.LT.AND UP0, UPT, UR5, 0x1, UPT ;  /* 0x000000010500788c */ /* 0x000fc8000bf01270 */
[----:B------:R-:W-:-:S04]  /*3890*/  USEL UR7, UR5, 0x1, UP0 ;  /* 0x0000000105077887 */ /* 0x000fc80008000000 */
[----:B------:R-:W-:-:S04]  /*38a0*/  UIADD3 UR7, UR5, -UR7, URZ ;  /* 0x8000000705077290 */ /* 0x000fc8000fffe03f */
[----:B------:R-:W-:-:S06]  /*38b0*/  UISETP.GE.AND UP0, UPT, UR7, 0x1, UPT ;  /* 0x000000010700788c */ /* 0x000fcc000bf06270 */
[----:B------:R-:W-:-:S13]  /*38c0*/  PLOP3.LUT P1, PT, PT, PT, UP0, 0x80, 0x0 ;  /* 0x000000000000781c */ /* 0x000fda0003f2f008 */
[----:B------:R-:W-:Y:S05]  /*38d0*/  @!P1 BRA `(.L_x_17) ;  /* 0x0000002800b09947 */ /* 0x000fea0003800000 */
[----:B------:R-:W-:Y:S01]  /*38e0*/  IMAD.MOV.U32 R3, RZ, RZ, RZ ;  /* 0x000000ffff037224 */ /* 0x000fe200078e00ff */
[----:B------:R-:W-:Y:S02]  /*38f0*/  ULOP3.LUT UR23, UR6, 0x1, URZ, 0xfc, !UPT ;  /* 0x0000000106177892 */ /* 0x000fe4000f8efc3f */
[----:B------:R-:W-:Y:S01]  /*3900*/  UISETP.NE.U32.AND UP0, UPT, UR4, URZ, UPT ;  /* 0x0000003f0400728c */ /* 0x000fe2000bf05070 */
[----:B------:R-:W-:Y:S01]  /*3910*/  UMOV UR8, UR7 ;  /* 0x0000000700087c82 */ /* 0x000fe20008000000 */
[----:B------:R-:W-:-:S09]  /*3920*/  UMOV UR5, URZ ;  /* 0x0000003f00057c82 */ /* 0x000fd20008000000 */
.L_x_22:
[----:B------:R-:W-:-:S06]  /*3930*/  UISETP.NE.AND UP1, UPT, UR23, 0x3, UPT ;  /* 0x000000031700788c */ /* 0x000fcc000bf25270 */
[----:B------:R-:W-:-:S13]  /*3940*/  PLOP3.LUT P2, PT, PT, PT, UP1, 0x80, 0x0 ;  /* 0x000000000000781c */ /* 0x000fda0003f4f018 */
[----:B------:R-:W-:Y:S05]  /*3950*/  @!P2 BRA `(.L_x_18) ;  /* 0x000000000004a947 */ /* 0x000fea0003800000 */
[----:B------:R-:W-:Y:S01]  /*3960*/  BPT.TRAP 0x1 ;  /* 0x000000040000795c */ /* 0x000fe20000300000 */
.L_x_18:
[----:B------:R-:W1:Y:S01]  /*3970*/  S2UR UR10, SR_CgaCtaId ;  /* 0x00000000000a79c3 */ /* 0x000e620000008800 */
[----:B------:R-:W-:Y:S01]  /*3980*/  UMOV UR9, 0x400 ;  /* 0x0000040000097882 */ /* 0x000fe20000000000 */
[----:B------:R-:W-:Y:S01]  /*3990*/  SHF.L.U32 R2, R3, 0x1f, RZ ;  /* 0x0000001f03027819 */ /* 0x000fe200000006ff */
[----:B-1----:R-:W-:-:S04]  /*39a0*/  ULEA UR9, UR10, UR9, 0x18 ;  /* 0x000000090a097291 */ /* 0x002fc8000f8ec03f */
[----:B------:R-:W-:-:S12]  /*39b0*/  ULEA UR10, UR4, UR9, 0x3 ;  /* 0x00000009040a7291 */ /* 0x000fd8000f8e183f */
.L_x_19:
[----:B-1----:R-:W-:-:S04]  /*39c0*/  MOV R0, UR10 ;  /* 0x0000000a00007c02 */ /* 0x002fc80008000f00 */
[----:B------:R1:W2:Y:S03]  /*39d0*/  SYNCS.PHASECHK.TRANS64.TRYWAIT P1, [R0+URZ+0x30000], R2 ;  /* 0x03000002000075a7 */ /* 0x0002a6000802017f */
[----:B--2---:R-:W-:Y:S05]  /*39e0*/  @!P1 NANOSLEEP.SYNCS 0x989680 ;  /* 0x009896800000995d */ /* 0x004fea0003900000 */
[----:B------:R-:W2:Y:S02]  /*39f0*/  @!P1 SYNCS.PHASECHK.TRANS64 P1, [R0+URZ+0x30000], R2 ;  /* 0x03000002000095a7 */ /* 0x000ea4000802007f */
[----:B--2---:R-:W-:Y:S05]  /*3a00*/  @!P1 BRA `(.L_x_19) ;  /* 0xfffffffc00ec9947 */ /* 0x004fea000383ffff */
        /* <DEDUP_REMOVED lines=32> */
[----:B--2---:R-:W2:Y:S04]  /*3c10*/  LDL.LU.64 R24, [R1] ;  /* 0x0000000001187983 */ /* 0x004ea80000300a00 */
        /* <DEDUP_REMOVED lines=31> */
[----:B------:R-:W-:-:S02]  /*3e10*/  UIADD3 UR12, UR9, 0x20000, URZ ;  /* 0x00020000090c7890 */ /* 0x000fc4000fffe03f */
[----:B------:R-:W-:Y:S01]  /*3e20*/  USHF.R.U32.HI UR10, URZ, 0x4, UR9 ;  /* 0x000000043f0a7899 */ /* 0x000fe20008011609 */
[----:B-----5:R-:W-:Y:S01]  /*3e30*/  STL [R1+0x178], R5 ;  /* 0x0001780501007387 */ /* 0x020fe20000100800 */
[----:B------:R-:W-:Y:S02]  /*3e40*/  USHF.R.U32.HI UR12, URZ, 0x4, UR12 ;  /* 0x000000043f0c7899 */ /* 0x000fe4000801160c */
[----:B------:R-:W-:Y:S01]  /*3e50*/  ULOP3.LUT UR10, UR10, 0x3fff, URZ, 0xc0, !UPT ;  /* 0x00003fff0a0a7892 */ /* 0x000fe2000f8ec03f */
[----:B------:R3:W-:Y:S01]  /*3e60*/  STL [R1+0x174], R4 ;  /* 0x0001740401007387 */ /* 0x0007e20000100800 */
[----:B------:R-:W-:Y:S02]  /*3e70*/  ULOP3.LUT UR12, UR12, 0x3fff, URZ, 0xc0, !UPT ;  /* 0x00003fff0c0c7892 */ /* 0x000fe4000f8ec03f */
[----:B------:R-:W-:Y:S01]  /*3e80*/  ULOP3.LUT UR10, UR10, 0x10000, URZ, 0xfc, !UPT ;  /* 0x000100000a0a7892 */ /* 0x000fe2000f8efc3f */
[----:B------:R4:W-:Y:S01]  /*3e90*/  STL [R1+0x170], R3 ;  /* 0x0001700301007387 */ /* 0x0009e20000100800 */
[----:B------:R-:W-:-:S02]  /*3ea0*/  ULOP3.LUT UR12, UR12, 0x10000, URZ, 0xfc, !UPT ;  /* 0x000100000c0c7892 */ /* 0x000fc4000f8efc3f */
[----:B------:R-:W-:Y:S02]  /*3eb0*/  ULEA UR10, UR4, UR10, 0xb ;  /* 0x0000000a040a7291 */ /* 0x000fe4000f8e583f */
[----:B------:R-:W-:Y:S01]  /*3ec0*/  ULEA UR12, UR4, UR12, 0xa ;  /* 0x0000000c040c7291 */ /* 0x000fe2000f8e503f */
[----:B------:R-:W-:Y:S01]  /*3ed0*/  UMOV UR17, 0x40000040 ;  /* 0x4000004000117882 */ /* 0x000fe20000000000 */
[----:B------:R-:W-:-:S03]  /*3ee0*/  UMOV UR19, 0x40000040 ;  /* 0x4000004000137882 */ /* 0x000fc60000000000 */
[----:B------:R-:W-:Y:S02]  /*3ef0*/  UMOV UR16, UR10 ;  /* 0x0000000a00107c82 */ /* 0x000fe40008000000 */
[----:B------:R-:W-:Y:S01]  /*3f00*/  UMOV UR18, UR12 ;  /* 0x0000000c00127c82 */ /* 0x000fe20008000000 */
[----:B--2---:R-:W-:-:S06]  /*3f10*/  WARPGROUP.ARRIVE ;  /* 0x00000000000079c5 */ /* 0x004fcc0000000000 */
[----:B------:R-:W-:Y:S01]  /*3f20*/  HGMMA.64x128x16.F32.BF16 R24, gdesc[UR16], R24, UP0, gsb0 ;  /* 0x01e00000101879f0 */ /* 0x000fe2000b801818 */
[----:B------:R-:W-:Y:S01]  /*3f30*/  UIADD3 UR16, UR10, 0x200, URZ ;  /* 0x000002000a107890 */ /* 0x000fe2000fffe03f */
[----:B------:R-:W-:Y:S01]  /*3f40*/  UMOV UR17, 0x40000040 ;  /* 0x4000004000117882 */ /* 0x000fe20000000000 */
[----:B------:R-:W-:Y:S02]  /*3f50*/  WARPGROUP.DEPBAR.LE gsb0, 0x0 ;  /* 0x00008000000079c5 */ /* 0x000fe40000010000 */
[----:B------:R-:W-:Y:S01]  /*3f60*/  STL.64 [R1], R24 ;  /* 0x0000001801007387 */ /* 0x000fe20000100a00 */
[----:B-1----:R-:W-:Y:S01]  /*3f70*/  IMAD.MOV.U32 R2, RZ, RZ, R86 ;  /* 0x000000ffff027224 */ /* 0x002fe200078e0056 */
[----:B------:R-:W-:Y:S01]  /*3f80*/  MOV R0, R87 ;  /* 0x0000005700007202 */ /* 0x000fe20000000f00 */
[----:B---3--:R-:W-:Y:S01]  /*3f90*/  IMAD.MOV.U32 R4, RZ, RZ, R84 ;  /* 0x000000ffff047224 */ /* 0x008fe200078e0054 */
[----:B------:R1:W-:Y:S01]  /*3fa0*/  STL.64 [R1+0x8], R26 ;  /* 0x0000081a01007387 */ /* 0x0003e20000100a00 */
[----:B----4-:R-:W-:Y:S01]  /*3fb0*/  IMAD.MOV.U32 R3, RZ, RZ, R85 ;  /* 0x000000ffff037224 */ /* 0x010fe200078e0055 */
        /* <DEDUP_REMOVED lines=20> */
[----:B------:R-:W-:Y:S01]  /*4100*/  WARPGROUP.ARRIVE ;  /* 0x00000000000079c5 */ /* 0x000fe20000000000 */
        /* <DEDUP_REMOVED lines=11> */
[----:B------:R-:W-:Y:S01]  /*41c0*/  HGMMA.64x128x16.F32.BF16 R152, gdesc[UR16], R152, UP0, gsb0 ;  /* 0x01e00000109879f0 */ /* 0x000fe2000b801898 */
        /* <DEDUP_REMOVED lines=48> */
[----:B------:R-:W2:Y:S04]  /*44d0*/  LDL.LU.64 R40, [R1+0x330] ;  /* 0x0003300001287983 */ /* 0x000ea80000300a00 */
        /* <DEDUP_REMOVED lines=8> */
[----:B------:R-:W-:-:S03]  /*4560*/  WARPGROUP.DEPBAR.LE gsb0, 0x0 ;  /* 0x00008000000079c5 */ /* 0x000fc60000010000 */
        /* <DEDUP_REMOVED lines=14> */
[----:B-1----:R-:W3:Y:S04]  /*4650*/  LDL.LU R188, [R1] ;  /* 0x0000000001bc7983 */ /* 0x002ee80000300800 */
[----:B------:R-:W3:Y:S04]  /*4660*/  LDL.LU R189, [R1+0x4] ;  /* 0x0000040001bd7983 */ /* 0x000ee80000300800 */
[----:B------:R-:W3:Y:S04]  /*4670*/  LDL.LU R190, [R1+0x8] ;  /* 0x0000080001be7983 */ /* 0x000ee80000300800 */
[----:B------:R-:W3:Y:S01]  /*4680*/  LDL.LU R191, [R1+0xc] ;  /* 0x00000c0001bf7983 */ /* 0x000ee20000300800 */
[----:B------:R-:W-:Y:S01]  /*4690*/  UIADD3 UR16, UR10, 0x400, URZ ;  /* 0x000004000a107890 */ /* 0x000fe2000fffe03f */
[----:B------:R-:W-:Y:S01]  /*46a0*/  WARPGROUP.ARRIVE ;  /* 0x00000000000079c5 */ /* 0x000fe20000000000 */
[----:B------:R-:W-:-:S07]  /*46b0*/  UMOV UR17, 0x40000040 ;  /* 0x4000004000117882 */ /* 0x000fce0000000000 */
[----:B------:R-:W-:Y:S01]  /*46c0*/  HGMMA.64x128x16.F32.BF16 R88, gdesc[UR16], R88, UP0, gsb0 ;  /* 0x01e00000105879f0 */ /* 0x000fe2000b801858 */
        /* <DEDUP_REMOVED lines=15> */
[----:B------:R-:W-:Y:S02]  /*47c0*/  IMAD.MOV.U32 R202, RZ, RZ, R242 ;  /* 0x000000ffffca7224 */ /* 0x000fe400078e00f2 */
[----:B------:R-:W-:Y:S01]  /*47d0*/  IMAD.MOV.U32 R204, RZ, RZ, R240 ;  /* 0x000000ffffcc7224 */ /* 0x000fe200078e00f0 */
[----:B------:R-:W-:Y:S01]  /*47e0*/  MOV R240, R12 ;  /* 0x0000000c00f07202 */ /* 0x000fe20000000f00 */
[----:B------:R-:W-:Y:S01]  /*47f0*/  IMAD.MOV.U32 R205, RZ, RZ, R239 ;  /* 0x000000ffffcd7224 */ /* 0x000fe200078e00ef */
[----:B------:R-:W-:Y:S02]  /*4800*/  WARPGROUP.DEPBAR.LE gsb0, 0x0 ;  /* 0x00008000000079c5 */ /* 0x000fe40000010000 */
[----:B--2---:R-:W-:-:S06]  /*4810*/  WARPGROUP.ARRIVE ;  /* 0x00000000000079c5 */ /* 0x004fcc0000000000 */
[----:B------:R-:W-:Y:S01]  /*4820*/  HGMMA.64x128x16.F32.BF16 R24, gdesc[UR16], R24, UP0, gsb0 ;  /* 0x01e00000101879f0 */ /* 0x000fe2000b801818 */
[----:B------:R-:W-:Y:S02]  /*4830*/  IMAD.MOV.U32 R206, RZ, RZ, R238 ;  /* 0x000000ffffce7224 */ /* 0x000fe400078e00ee */
        /* <DEDUP_REMOVED lines=29> */
[----:B------:R-:W-:Y:S02]  /*4a10*/  UIADD3 UR16, UR10, 0x2, URZ ;  /* 0x000000020a107890 */ /* 0x000fe4000fffe03f */
[----:B------:R-:W-:Y:S01]  /*4a20*/  UIADD3 UR18, UR12, 0x2, URZ ;  /* 0x000000020c127890 */ /* 0x000fe2000fffe03f */
[----:B------:R-:W-:Y:S01]  /*4a30*/  UMOV UR17, 0x40000040 ;  /* 0x4000004000117882 */ /* 0x000fe20000000000 */
[----:B------:R-:W-:Y:S01]  /*4a40*/  UMOV UR19, 0x40000040 ;  /* 0x4000004000137882 */ /* 0x000fe20000000000 */
[----:B------:R-:W-:-:S02]  /*4a50*/  WARPGROUP.DEPBAR.LE gsb0, 0x0 ;  /* 0x00008000000079c5 */ /* 0x000fc40000010000 */
[----:B---3--:R-:W-:-:S06]  /*4a60*/  WARPGROUP.ARRIVE ;  /* 0x00000000000079c5 */ /* 0x008fcc0000000000 */
        /* <DEDUP_REMOVED lines=135> */
[----:B------:R-:W-:Y:S02]  /*52e0*/  IMAD.MOV.U32 R2, RZ, RZ, R214 ;  /* 0x000000ffff027224 */ /* 0x000fe400078e00d6 */
[----:B------:R-:W-:Y:S01]  /*52f0*/  IMAD.MOV.U32 R0, RZ, RZ, R215 ;  /* 0x000000ffff007224 */ /* 0x000fe200078e00d7 */
[----:B------:R1:W-:Y:S01]  /*5300*/  STL.64 [R1+0x8], R154 ;  /* 0x0000089a01007387 */ /* 0x0003e20000100a00 */
[----:B------:R-:W-:Y:S01]  /*5310*/  IMAD.MOV.U32 R7, RZ, RZ, R212 ;  /* 0x000000ffff077224 */ /* 0x000fe200078e00d4 */
[----:B------:R-:W-:Y:S01]  /*5320*/  MOV R9, R210 ;  /* 0x000000d200097202 */ /* 0x000fe20000000f00 */
[----:B------:R-:W-:Y:S01]  /*5330*/  IMAD.MOV.U32 R6, RZ, RZ, R213 ;  /* 0x000000ffff067224 */ /* 0x000fe200078e00d5 */
[----:B------:R-:W2:Y:S01]  /*5340*/  LDL.LU.64 R214, [R1+0x278] ;  /* 0x0002780001d67983 */ /* 0x000ea20000300a00 */
[----:B------:R-:W-:-:S02]  /*5350*/  IMAD.MOV.U32 R8, RZ, RZ, R211 ;  /* 0x000000ffff087224 */ /* 0x000fc400078e00d3 */
[----:B------:R-:W-:Y:S01]  /*5360*/  IMAD.MOV.U32 R11, RZ, RZ, R208 ;  /* 0x000000ffff0b7224 */ /* 0x000fe200078e00d0 */
[----:B------:R-:W2:Y:S01]  /*5370*/  LDL.LU.64 R212, [R1+0x270] ;  /* 0x0002700001d47983 */ /* 0x000ea20000300a00 */
[----:B------:R-:W-:Y:S01]  /*5380*/  IMAD.MOV.U32 R10, RZ, RZ, R209 ;  /* 0x000000ffff0a7224 */ /* 0x000fe200078e00d1 */
[----:B------:R-:W-:Y:S01]  /*5390*/  MOV R15, R204 ;  /* 0x000000cc000f7202 */ /* 0x000fe20000000f00 */
        /* <DEDUP_REMOVED lines=12> */
[----:B------:R-:W-:-:S03]  /*5460*/  IMAD.MOV.U32 R20, RZ, RZ, R199 ;  /* 0x000000ffff147224 */ /* 0x000fc600078e00c7 */
[----:B------:R-:W2:Y:S01]  /*5470*/  LDL.LU.64 R202, [R1+0x248] ;  /* 0x0002480001ca7983 */ /* 0x000ea20000300a00 */
[----:B------:R-:W-:Y:S02]  /*5480*/  IMAD.MOV.U32 R23, RZ, RZ, R196 ;  /* 0x000000ffff177224 */ /* 0x000fe400078e00c4 */
        /* <DEDUP_REMOVED lines=106> */
[----:B------:R-:W-:Y:S01]  /*5b30*/  UIADD3 UR14, UR10, 0x6, URZ ;  /* 0x000000060a0e7890 */ /* 0x000fe2000fffe03f */
[----:B------:R-:W-:Y:S01]  /*5b40*/  IMAD.MOV.U32 R203, RZ, RZ, R244 ;  /* 0x000000ffffcb7224 */ /* 0x000fe200078e00f4 */
[----:B------:R-:W-:Y:S01]  /*5b50*/  MOV R244, R11 ;  /* 0x0000000b00f47202 */ /* 0x000fe20000000f00 */
[----:B------:R-:W-:Y:S01]  /*5b60*/  IMAD.MOV.U32 R205, RZ, RZ, R242 ;  /* 0x000000ffffcd7224 */ /* 0x000fe200078e00f2 */
[----:B------:R-:W-:Y:S01]  /*5b70*/  UMOV UR13, 0x40000040 ;  /* 0x40000040000d7882 */ /* 0x000fe20000000000 */
[----:B------:R-:W-:Y:S01]  /*5b80*/  IMAD.MOV.U32 R206, RZ, RZ, R241 ;  /* 0x000000ffffce7224 */ /* 0x000fe200078e00f1 */
[----:B------:R-:W-:Y:S01]  /*5b90*/  UMOV UR15, 0x40000040 ;  /* 0x40000040000f7882 */ /* 0x000fe20000000000 */
[----:B------:R-:W-:Y:S01]  /*5ba0*/  IMAD.MOV.U32 R207, RZ, RZ, R240 ;  /* 0x000000ffffcf7224 */ /* 0x000fe200078e00f0 */
[----:B------:R1:W5:Y:S01]  /*5bb0*/  LDL.LU R5, [R1+0x178] ;  /* 0x0001780001057983 */ /* 0x0003620000300800 */
[----:B------:R-:W-:Y:S01]  /*5bc0*/  IMAD.MOV.U32 R208, RZ, RZ, R239 ;  /* 0x000000ffffd07224 */ /* 0x000fe200078e00ef */
[----:B------:R-:W-:-:S02]  /*5bd0*/  WARPGROUP.DEPBAR.LE gsb0, 0x0 ;  /* 0x00008000000079c5 */ /* 0x000fc40000010000 */
[----:B------:R-:W-:-:S06]  /*5be0*/  WARPGROUP.ARRIVE ;  /* 0x00000000000079c5 */ /* 0x000fcc0000000000 */
[----:B------:R-:W-:Y:S01]  /*5bf0*/  HGMMA.64x128x16.F32.BF16 R24, gdesc[UR16], R24, gsb0 ;  /* 0x01e00000101879f0 */ /* 0x000fe20008001818 */
        /* <DEDUP_REMOVED lines=22> */
[----:B------:R-:W-:Y:S01]  /*5d60*/  IMAD.MOV.U32 R251, RZ, RZ, R0 ;  /* 0x000000fffffb7224 */ /* 0x000fe200078e0000 */
[----:B------:R-:W-:Y:S01]  /*5d70*/  UIADD3 UR16, UR12, 0x6, URZ ;  /* 0x000000060c107890 */ /* 0x000fe2000fffe03f */
[----:B------:R-:W-:Y:S01]  /*5d80*/  IMAD.MOV.U32 R233, RZ, RZ, R22 ;  /* 0x000000ffffe97224 */ /* 0x000fe200078e0016 */
[----:B------:R1:W5:Y:S01]  /*5d90*/  LDL.LU R4, [R1+0x174] ;  /* 0x0001740001047983 */ /* 0x0003620000300800 */
[----:B------:R-:W-:Y:S02]  /*5da0*/  IMAD.MOV.U32 R234, RZ, RZ, R21 ;  /* 0x000000ffffea7224 */ /* 0x000fe400078e0015 */
[----:B------:R-:W-:Y:S02]  /*5db0*/  IMAD.MOV.U32 R235, RZ, RZ, R20 ;  /* 0x000000ffffeb7224 */ /* 0x000fe400078e0014 */
[----:B------:R-:W-:Y:S01]  /*5dc0*/  IMAD.MOV.U32 R236, RZ, RZ, R19 ;  /* 0x000000ffffec7224 */ /* 0x000fe200078e0013 */
[----:B------:R-:W-:Y:S01]  /*5dd0*/  UMOV UR12, UR14 ;  /* 0x0000000e000c7c82 */ /* 0x000fe20008000000 */
[----:B------:R-:W-:Y:S01]  /*5de0*/  UMOV UR14, UR16 ;  /* 0x00000010000e7c82 */ /* 0x000fe20008000000 */
[----:B------:R1:W5:Y:S01]  /*5df0*/  LDL.LU R3, [R1+0x170] ;  /* 0x0001700001037983 */ /* 0x0003620000300800 */
[----:B------:R-:W-:-:S02]  /*5e00*/  WARPGROUP.DEPBAR.LE gsb0, 0x0 ;  /* 0x00008000000079c5 */ /* 0x000fc40000010000 */
        /* <DEDUP_REMOVED lines=59> */
[----:B------:R-:W-:Y:S01]  /*61c0*/  UMOV UR13, 0x40000040 ;  /* 0x40000040000d7882 */ /* 0x000fe20000000000 */
[----:B------:R-:W-:Y:S02]  /*61d0*/  WARPGROUP.DEPBAR.LE gsb0, 0x0 ;  /* 0x00008000000079c5 */ /* 0x000fe40000010000 */
[----:B------:R-:W-:-:S07]  /*61e0*/  WARPGROUP.ARRIVE ;  /* 0x00000000000079c5 */ /* 0x000fce0000000000 */
[----:B------:R-:W-:Y:S03]  /*61f0*/  HGMMA.64x128x16.F32.BF16 R24, gdesc[UR12], R24, gsb0 ;  /* 0x01e000000c1879f0 */ /* 0x000fe60008001818 */
[----:B------:R-:W-:Y:S02]  /*6200*/  WARPGROUP.DEPBAR.LE gsb0, 0x0 ;  /* 0x00008000000079c5 */ /* 0x000fe40000010000 */
[----:B-1----:R-:W-:Y:S05]  /*6210*/  @!P2 BRA `(.L_x_20) ;  /* 0x000000000004a947 */ /* 0x002fea0003800000 */
[----:B------:R-:W-:Y:S01]  /*6220*/  BPT.TRAP 0x1 ;  /* 0x000000040000795c */ /* 0x000fe20000300000 */
.L_x_20:
[----:B-----5:R-:W-:Y:S01]  /*6230*/  ISETP.NE.AND P1, PT, R4, RZ, PT ;  /* 0x000000ff0400720c */ /* 0x020fe20003f25270 */
[----:B------:R-:W-:Y:S01]  /*6240*/  IMAD.U32 R0, RZ, RZ, UR5 ;  /* 0x00000005ff007e24 */ /* 0x000fe2000f8e00ff */
[----:B------:R-:W-:-:S11]  /*6250*/  UISETP.GT.U32.AND UP0, UPT, UR6, 0x1, UPT ;  /* 0x000000010600788c */ /* 0x000fd6000bf04070 */
[----:B------:R-:W-:-:S05]  /*6260*/  @P1 LEA R0, R0, UR9, 0x3 ;  /* 0x0000000900001c11 */ /* 0x000fca000f8e18ff */
[----:B------:R-:W-:-:S05]  /*6270*/  @P1 VIADD R0, R0, 0x30020 ;  /* 0x0003002000001836 */ /* 0x000fca0000000000 */
[----:B------:R-:W-:-:S04]  /*6280*/  @P1 PRMT R0, R5, 0x654, R0 ;  /* 0x0000065405001816 */ /* 0x000fc80000000000 */
[----:B------:R1:W-:Y:S01]  /*6290*/  @P1 SYNCS.ARRIVE.TRANS64.RED.A1T0 RZ, [R0+URZ], RZ ;  /* 0x000000ff00ff19a7 */ /* 0x0003e2000810043f */
[----:B------:R-:W-:-:S13]  /*62a0*/  PLOP3.LUT P1, PT, PT, PT, UP0, 0x80, 0x0 ;  /* 0x000000000000781c */ /* 0x000fda0003f2f008 */
[----:B-1----:R-:W-:Y:S05]  /*62b0*/  @P1 BRA `(.L_x_21) ;  /* 0x0000000000041947 */ /* 0x002fea0003800000 */
[----:B------:R-:W-:Y:S01]  /*62c0*/  BPT.TRAP 0x1 ;  /* 0x000000040000795c */ /* 0x000fe20000300000 */
.L_x_21:
[----:B------:R-:W-:Y:S02]  /*62d0*/  UISETP.GT.AND UP2, UPT, UR8, 0x1, UPT ;  /* 0x000000010800788c */ /* 0x000fe4000bf44270 */
[----:B------:R-:W-:Y:S02]  /*62e0*/  UIADD3 UR4, UR4, 0x1, URZ ;  /* 0x0000000104047890 */ /* 0x000fe4000fffe03f */
[----:B------:R-:W-:Y:S02]  /*62f0*/  UIADD3 UR5, UR5, 0x1, URZ ;  /* 0x0000000105057890 */ /* 0x000fe4000fffe03f */
[----:B------:R-:W-:Y:S01]  /*6300*/  PLOP3.LUT P1, PT, PT, PT, UP2, 0x80, 0x0 ;  /* 0x000000000000781c */ /* 0x000fe20003f2f028 */
[----:B------:R-:W-:Y:S02]  /*6310*/  UISETP.NE.AND UP0, UPT, UR4, 0x4, UPT ;  /* 0x000000040400788c */ /* 0x000fe4000bf05270 */
[----:B------:R-:W-:Y:S02]  /*6320*/  UISETP.NE.AND UP1, UPT, UR5, 0x4, UPT ;  /* 0x000000040500788c */ /* 0x000fe4000bf25270 */
[----:B------:R-:W-:-:S02]  /*6330*/  USEL UR9, URZ, 0x1, UP0 ;  /* 0x000000013f097887 */ /* 0x000fc40008000000 */
[----:B------:R-:W-:Y:S02]  /*6340*/  USEL UR4, UR4, URZ, UP0 ;  /* 0x0000003f04047287 */ /* 0x000fe40008000000 */
[----:B------:R-:W-:Y:S02]  /*6350*/  UIADD3 UR8, UR8, -0x1, URZ ;  /* 0xffffffff08087890 */ /* 0x000fe4000fffe03f */
[----:B------:R-:W-:Y:S01]  /*6360*/  USEL UR5, UR5, URZ, UP1 ;  /* 0x0000003f05057287 */ /* 0x000fe20008800000 */
[----:B------:R-:W-:Y:S01]  /*6370*/  LOP3.LUT R3, R3, UR9, RZ, 0x3c, !PT ;  /* 0x0000000903037c12 */ /* 0x000fe2000f8e3cff */
[----:B------:R-:W-:Y:S01]  /*6380*/  UPLOP3.LUT UP0, UPT, UPT, UPT, UPT, 0x80, 0x0 ;  /* 0x000000000000789c */ /* 0x000fe20003f0f070 */
[----:B------:R-:W-:Y:S10]  /*6390*/  @P1 BRA `(.L_x_22) ;  /* 0xffffffd400641947 */ /* 0x000ff4000383ffff */
.L_x_17:
[----:B------:R-:W-:Y:S05]  /*63a0*/  @!P0 BRA `(.L_x_23) ;  /* 0x00000000004c8947 */ /* 0x000fea0003800000 */
[----:B------:R-:W-:-:S04]  /*63b0*/  ULOP3.LUT UR4, UR6, 0x1, URZ, 0xfc, !UPT ;  /* 0x0000000106047892 */ /* 0x000fc8000f8efc3f */
[----:B------:R-:W-:-:S06]  /*63c0*/  UISETP.NE.AND UP0, UPT, UR4, 0x3, UPT ;  /* 0x000000030400788c */ /* 0x000fcc000bf05270 */
[----:B------:R-:W-:-:S13]  /*63d0*/  PLOP3.LUT P0, PT, PT, PT, UP0, 0x80, 0x0 ;  /* 0x000000000000781c */ /* 0x000fda0003f0f008 */
[----:B------:R-:W-:Y:S05]  /*63e0*/  @!P0 BRA `(.L_x_24) ;  /* 0x0000000000048947 */ /* 0x000fea0003800000 */
[----:B------:R-:W-:Y:S01]  /*63f0*/  BPT.TRAP 0x1 ;  /* 0x000000040000795c */ /* 0x000fe20000300000 */
.L_x_24:
[----:B-----5:R-:W-:Y:S01]  /*6400*/  ISETP.NE.AND P0, PT, R4, RZ, PT ;  /* 0x000000ff0400720c */ /* 0x020fe20003f05270 */
[----:B------:R-:W-:-:S12]  /*6410*/  UISETP.GT.U32.AND UP0, UPT, UR6, 0x1, UPT ;  /* 0x000000010600788c */ /* 0x000fd8000bf04070 */
[----:B------:R-:W1:Y:S01]  /*6420*/  @P0 S2R R2, SR_CgaCtaId ;  /* 0x0000000000020919 */ /* 0x000e620000008800 */
[----:B------:R-:W-:-:S04]  /*6430*/  @P0 MOV R0, 0x400 ;  /* 0x0000040000000802 */ /* 0x000fc80000000f00 */
[----:B-1----:R-:W-:Y:S01]  /*6440*/  @P0 LEA R2, R2, R0, 0x18 ;  /* 0x0000000002020211 */ /* 0x002fe200078ec0ff */
[----:B------:R-:W-:-:S04]  /*6450*/  IMAD.U32 R0, RZ, RZ, UR7 ;  /* 0x00000007ff007e24 */ /* 0x000fc8000f8e00ff */
[----:B------:R-:W-:-:S05]  /*6460*/  @P0 IMAD.SHL.U32 R0, R0, 0x8, RZ ;  /* 0x0000000800000824 */ /* 0x000fca00078e00ff */
[----:B------:R-:W-:-:S04]  /*6470*/  @P0 LOP3.LUT R0, R0, 0x18, RZ, 0xc0, !PT ;  /* 0x0000001800000812 */ /* 0x000fc800078ec0ff */
[----:B------:R-:W-:-:S04]  /*6480*/  @P0 IADD3 R0, R2, 0x30020, R0 ;  /* 0x0003002002000810 */ /* 0x000fc80007ffe000 */
[----:B------:R-:W-:-:S04]  /*6490*/  @P0 PRMT R5, R5, 0x654, R0 ;  /* 0x0000065405050816 */ /* 0x000fc80000000000 */
[----:B------:R1:W-:Y:S01]  /*64a0*/  @P0 SYNCS.ARRIVE.TRANS64.RED.A1T0 RZ, [R5+URZ], RZ ;  /* 0x000000ff05ff09a7 */ /* 0x0003e2000810043f */
[----:B------:R-:W-:-:S13]  /*64b0*/  PLOP3.LUT P0, PT, PT, PT, UP0, 0x80, 0x0 ;  /* 0x000000000000781c */ /* 0x000fda0003f0f008 */
[----:B-1----:R-:W-:Y:S05]  /*64c0*/  @P0 BRA `(.L_x_23) ;  /* 0x0000000000040947 */ /* 0x002fea0003800000 */
[----:B------:R-:W-:Y:S01]  /*64d0*/  BPT.TRAP 0x1 ;  /* 0x000000040000795c */ /* 0x000fe20000300000 */
.L_x_23:
[----:B------:R-:W1:Y:S01]  /*64e0*/  S2R R2, SR_TID.X ;  /* 0x0000000000027919 */ /* 0x000e620000002100 */
[----:B------:R-:W-:Y:S01]  /*64f0*/  ULDC.64 UR4, c[0x0][0x280] ;  /* 0x0000a00000047ab9 */ /* 0x000fe20000000a00 */
[----:B-----5:R-:W2:Y:S01]  /*6500*/  S2R R4, SR_CTAID.Y ;  /* 0x0000000000047919 */ /* 0x020ea20000002600 */
[----:B------:R-:W3:Y:S01]  /*6510*/  S2R R5, SR_CTAID.X ;  /* 0x0000000000057919 */ /* 0x000ee20000002500 */
[----:B-1----:R-:W-:-:S04]  /*6520*/  SHF.R.S32.HI R0, RZ, 0x1f, R2 ;  /* 0x0000001fff007819 */ /* 0x002fc80000011402 */
[----:B------:R-:W-:Y:S01]  /*6530*/  LEA.HI R0, R0, R2, RZ, 0x7 ;  /* 0x0000000200007211 */ /* 0x000fe200078f38ff */
[----:B--2---:R-:W-:-:S03]  /*6540*/  IMAD.SHL.U32 R4, R4, 0x80, RZ ;  /* 0x0000008004047824 */ /* 0x004fc600078e00ff */
[----:B------:R-:W-:Y:S02]  /*6550*/  LOP3.LUT R0, R0, 0xffffff80, RZ, 0xc0, !PT ;  /* 0xffffff8000007812 */ /* 0x000fe400078ec0ff */
[----:B------:R-:W-:Y:S02]  /*6560*/  ISETP.GE.AND P0, PT, R4, UR5, PT ;  /* 0x0000000504007c0c */ /* 0x000fe4000bf06270 */
[----:B------:R-:W-:-:S04]  /*6570*/  IADD3 R0, R2, -R0, RZ ;  /* 0x8000000002007210 */ /* 0x000fc80007ffe0ff */
[----:B------:R-:W-:-:S04]  /*6580*/  SHF.R.S32.HI R3, RZ, 0x1f, R0 ;  /* 0x0000001fff037819 */ /* 0x000fc80000011400 */
[CC--:B------:R-:W-:Y:S02]  /*6590*/  LEA.HI R2, R3.reuse, R0.reuse, RZ, 0x2 ;  /* 0x0000000003027211 */ /* 0x0c0fe400078f10ff */
[----:B------:R-:W-:Y:S02]  /*65a0*/  LEA.HI R3, R3, R0, RZ, 0x5 ;  /* 0x0000000003037211 */ /* 0x000fe400078f28ff */
[--C-:B------:R-:W-:Y:S02]  /*65b0*/  SHF.R.S32.HI R14, RZ, 0x2, R2.reuse ;  /* 0x00000002ff0e7819 */ /* 0x100fe40000011402 */
[----:B------:R-:W-:Y:S02]  /*65c0*/  SHF.R.S32.HI R15, RZ, 0x1f, R2 ;  /* 0x0000001fff0f7819 */ /* 0x000fe40000011402 */
[----:B------:R-:W-:Y:S02]  /*65d0*/  LOP3.LUT R2, R2, 0x7ffffffc, RZ, 0xc0, !PT ;  /* 0x7ffffffc02027812 */ /* 0x000fe400078ec0ff */
[----:B------:R-:W-:-:S03]  /*65e0*/  LEA.HI R15, R15, R14, RZ, 0x3 ;  /* 0x0000000e0f0f7211 */ /* 0x000fc600078f18ff */
[----:B------:R-:W-:Y:S01]  /*65f0*/  IMAD.IADD R2, R0, 0x1, -R2 ;  /* 0x0000000100027824 */ /* 0x000fe200078e0a02 */
[----:B------:R-:W-:-:S03]  /*6600*/  LOP3.LUT R15, R15, 0xfffffff8, RZ, 0xc0, !PT ;  /* 0xfffffff80f0f7812 */ /* 0x000fc600078ec0ff */
[----:B------:R-:W-:Y:S02]  /*6610*/  IMAD.SHL.U32 R0, R2, 0x2, RZ ;  /* 0x0000000202007824 */ /* 0x000fe400078e00ff */
[----:B------:R-:W-:-:S03]  /*6620*/  IMAD.IADD R14, R14, 0x1, -R15 ;  /* 0x000000010e0e7824 */ /* 0x000fc600078e0a0f */
[----:B------:R-:W-:Y:S02]  /*6630*/  SHF.R.S32.HI R2, RZ, 0x1f, R0 ;  /* 0x0000001fff027819 */ /* 0x000fe40000011400 */
[----:B------:R-:W-:Y:S02]  /*6640*/  IADD3 R10, P1, R4, R0, RZ ;  /* 0x00000000040a7210 */ /* 0x000fe40007f3e0ff */
[----:B------:R-:W-:Y:S02]  /*6650*/  IADD3 R0, -R0, UR5, -R4 ;  /* 0x0000000500007c10 */ /* 0x000fe4000fffe904 */
[----:B------:R-:W-:Y:S01]  /*6660*/  LEA.HI.X.SX32 R11, R4, R2, 0x1, P1 ;  /* 0x00000002040b7211 */ /* 0x000fe200008f0eff */
[----:B---3--:R-:W-:Y:S01]  /*6670*/  IMAD.SHL.U32 R4, R5, 0x100, RZ ;  /* 0x0000010005047824 */ /* 0x008fe200078e00ff */
[----:B------:R-:W-:Y:S02]  /*6680*/  SHF.R.S32.HI R15, RZ, 0x1f, R14 ;  /* 0x0000001fff0f7819 */ /* 0x000fe4000001140e */
[----:B------:R-:W-:-:S02]  /*6690*/  SHF.R.S32.HI R2, RZ, 0x5, R3 ;  /* 0x00000005ff027819 */ /* 0x000fc40000011403 */
[----:B------:R-:W-:Y:S01]  /*66a0*/  ISETP.GE.OR P0, PT, R4, UR4, P0 ;  /* 0x0000000404007c0c */ /* 0x000fe20008706670 */
[----:B------:R-:W-:-:S04]  /*66b0*/  IMAD.WIDE R12, R5, 0x100, R14 ;  /* 0x00000100050c7825 */ /* 0x000fc800078e020e */
[----:B------:R-:W-:-:S04]  /*66c0*/  IMAD.WIDE R12, R2, 0x10, R12 ;  /* 0x00000010020c7825 */ /* 0x000fc800078e020c */
[----:B------:R-:W-:-:S05]  /*66d0*/  IMAD R2, R2, -0x10, -R4 ;  /* 0xfffffff002027824 */ /* 0x000fca00078e0a04 */
[----:B------:R-:W-:Y:S01]  /*66e0*/  IADD3 R14, R2, UR4, -R14 ;  /* 0x00000004020e7c10 */ /* 0x000fe2000fffe80e */
[----:B------:R-:W-:Y:S06]  /*66f0*/  @P0 EXIT ;  /* 0x000000000000094d */ /* 0x000fec0003800000 */
[----:B------:R-:W-:Y:S01]  /*6700*/  FSETP.NEU.AND P2, PT, RZ, UR22, PT ;  /* 0x00000016ff007c0b */ /* 0x000fe2000bf4d000 */
[----:B------:R-:W-:Y:S01]  /*6710*/  ULDC.64 UR14, c[0x0][0x5d0] ;  /* 0x00017400000e7ab9 */ /* 0x000fe20000000a00 */
[----:B------:R-:W-:Y:S01]  /*6720*/  ISETP.GT.AND P0, PT, R14, RZ, PT ;  /* 0x000000ff0e00720c */ /* 0x000fe20003f04270 */
[----:B------:R-:W-:Y:S01]  /*6730*/  IMAD R2, R13, UR14, RZ ;  /* 0x0000000e0d027c24 */ /* 0x000fe2000f8e02ff */
[----:B------:R-:W-:Y:S02]  /*6740*/  USHF.L.U64.HI UR5, UR14, 0x3, UR15 ;  /* 0x000000030e057899 */ /* 0x000fe4000801020f */
[----:B------:R-:W-:Y:S01]  /*6750*/  IMAD.WIDE.U32 R4, R12, UR14, R10 ;  /* 0x0000000e0c047c25 */ /* 0x000fe2000f8e000a */
[----:B------:R-:W-:Y:S01]  /*6760*/  USHF.L.U32 UR4, UR14, 0x3, URZ ;  /* 0x000000030e047899 */ /* 0x000fe2000800063f */
[----:B------:R-:W-:Y:S02]  /*6770*/  ISETP.GT.AND P1, PT, R0, RZ, P0 ;  /* 0x000000ff0000720c */ /* 0x000fe40000724270 */
[----:B------:R-:W-:-:S05]  /*6780*/  IMAD R2, R12, UR15, R2 ;  /* 0x0000000f0c027c24 */ /* 0x000fca000f8e0202 */
[----:B------:R-:W-:Y:S01]  /*6790*/  IADD3 R3, R5, R2, RZ ;  /* 0x0000000205037210 */ /* 0x000fe20007ffe0ff */
[----:B------:R-:W-:Y:S06]  /*67a0*/  @!P2 BRA `(.L_x_25) ;  /* 0x000000b000c0a947 */ /* 0x000fec0003800000 */
[----:B------:R-:W-:Y:S01]  /*67b0*/  ULDC.64 UR6, c[0x0][0x5c8] ;  /* 0x0001720000067ab9 */ /* 0x000fe20000000a00 */
[----:B------:R-:W-:Y:S01]  /*67c0*/  ULDC.64 UR16, c[0x0][0x5b0] ;  /* 0x00016c0000107ab9 */ /* 0x000fe20000000a00 */
[C---:B------:R-:W-:Y:S01]  /*67d0*/  LEA R2, P2, R4.reuse, UR6, 0x1 ;  /* 0x0000000604027c11 */ /* 0x040fe2000f8408ff */
[----:B------:R-:W-:Y:S01]  /*67e0*/  IMAD R6, R13, UR16, RZ ;  /* 0x000000100d067c24 */ /* 0x000fe2000f8e02ff */
[----:B------:R-:W-:Y:S01]  /*67f0*/  ULDC.64 UR18, c[0x0][0x5a8] ;  /* 0x00016a0000127ab9 */ /* 0x000fe20000000a00 */
[----:B------:R-:W2:Y:S01]  /*6800*/  LDL.LU R7, [R1] ;  /* 0x0000000001077983 */ /* 0x000ea20000300800 */
[----:B------:R-:W-:Y:S01]  /*6810*/  LEA.HI.X R3, R4, UR7, R3, 0x1, P2 ;  /* 0x0000000704037c11 */ /* 0x000fe200090f0c03 */
[C---:B------:R-:W-:Y:S02]  /*6820*/  IMAD R6, R12.reuse, UR17, R6 ;  /* 0x000000110c067c24 */ /* 0x040fe4000f8e0206 */
[----:B------:R-:W-:-:S04]  /*6830*/  IMAD.WIDE.U32 R4, R12, UR16, R10 ;  /* 0x000000100c047c25 */ /* 0x000fc8000f8e000a */
[----:B------:R-:W-:Y:S01]  /*6840*/  IMAD.IADD R5, R5, 0x1, R6 ;  /* 0x0000000105057824 */ /* 0x000fe200078e0206 */
[----:B------:R-:W-:-:S04]  /*6850*/  LEA R8, P2, R4, UR18, 0x1 ;  /* 0x0000001204087c11 */ /* 0x000fc8000f8408ff */
[----:B------:R-:W-:-:S05]  /*6860*/  LEA.HI.X R9, R4, UR19, R5, 0x1, P2 ;  /* 0x0000001304097c11 */ /* 0x000fca00090f0c05 */
[----:B------:R-:W3:Y:S01]  /*6870*/  @P1 LDG.E.LTC128B.U16 R15, desc[UR20][R8.64] ;  /* 0x00000014080f1981 */ /* 0x000ee2000c1e1520 */
[----:B------:R-:W-:Y:S01]  /*6880*/  ISETP.GT.AND P2, PT, R0, 0x1, P0 ;  /* 0x000000010000780c */ /* 0x000fe20000744270 */
[----:B------:R-:W-:Y:S01]  /*6890*/  BSSY B0, `(.L_x_26) ;  /* 0x0000008000007945 */ /* 0x000fe20003800000 */
[----:B---3--:R-:W-:-:S04]  /*68a0*/  IMAD.U32 R4, R15, 0x10000, RZ ;  /* 0x000100000f047824 */ /* 0x008fc800078e00ff */
[----:B------:R-:W-:-:S04]  /*68b0*/  FMUL R4, R4, UR22 ;  /* 0x0000001604047c20 */ /* 0x000fc80008400000 */
[----:B--2---:R-:W-:-:S05]  /*68c0*/  FFMA R4, R7, UR11, R4 ;  /* 0x0000000b07047c23 */ /* 0x004fca0008000004 */
[----:B------:R-:W-:-:S05]  /*68d0*/  F2FP.BF16.F32.PACK_AB R4, RZ, R4 ;  /* 0x00000004ff04723e */ /* 0x000fca00000010ff */
[----:B------:R1:W-:Y:S01]  /*68e0*/  @P1 STG.E.U16 desc[UR20][R2.64], R4 ;  /* 0x0000000402001986 */ /* 0x0003e2000c101514 */
[----:B------:R-:W-:Y:S05]  /*68f0*/  @!P2 BRA `(.L_x_27) ;  /* 0x000000000004a947 */ /* 0x000fea0003800000 */
[----:B------:R2:W5:Y:S02]  /*6900*/  LDG.E.LTC128B.U16 R15, desc[UR20][R8.64+0x2] ;  /* 0x00000214080f7981 */ /* 0x000564000c1e1520 */
.L_x_27:
[----:B------:R-:W-:Y:S05]  /*6910*/  BSYNC B0 ;  /* 0x0000000000007941 */ /* 0x000fea0003800000 */
.L_x_26:
[----:B------:R-:W3:Y:S01]  /*6920*/  LDL.LU R5, [R1+0x4] ;  /* 0x0000040001057983 */ /* 0x000ee20000300800 */
[----:B-1---5:R-:W-:Y:S01]  /*6930*/  IMAD.U32 R4, R15, 0x10000, RZ ;  /* 0x000100000f047824 */ /* 0x022fe200078e00ff */
[----:B------:R-:W-:Y:S02]  /*6940*/  USHF.L.U64.HI UR13, UR16, 0x3, UR17 ;  /* 0x00000003100d7899 */ /* 0x000fe40008010211 */
[----:B------:R-:W-:Y:S01]  /*6950*/  USHF.L.U32 UR12, UR16, 0x3, URZ ;  /* 0x00000003100c7899 */ /* 0x000fe2000800063f */
[----:B------:R-:W-:Y:S01]  /*6960*/  FMUL R4, R4, UR22 ;  /* 0x0000001604047c20 */ /* 0x000fe20008400000 */
[----:B------:R-:W-:Y:S01]  /*6970*/  IMAD.U32 R17, RZ, RZ, UR16 ;  /* 0x00000010ff117e24 */ /* 0x000fe2000f8e00ff */
[----:B------:R-:W4:Y:S02]  /*6980*/  LDL.LU R18, [R1+0x8] ;  /* 0x0000080001127983 */ /* 0x000f240000300800 */
[----:B---3--:R-:W-:-:S05]  /*6990*/  FFMA R4, R5, UR11, R4 ;  /* 0x0000000b05047c23 */ /* 0x008fca0008000004 */
[----:B------:R-:W-:-:S05]  /*69a0*/  F2FP.BF16.F32.PACK_AB R4, RZ, R4 ;  /* 0x00000004ff04723e */ /* 0x000fca00000010ff */
[----:B------:R1:W-:Y:S02]  /*69b0*/  @P2 STG.E.U16 desc[UR20][R2.64+0x2], R4 ;  /* 0x0000020402002986 */ /* 0x0003e4000c101514 */
[----:B-1----:R-:W-:-:S03]  /*69c0*/  IMAD.WIDE.U32 R4, R12, R17, UR12 ;  /* 0x0000000c0c047e25 */ /* 0x002fc6000f8e0011 */
[----:B------:R-:W-:-:S04]  /*69d0*/  IADD3 R4, P1, R10, R4, RZ ;  /* 0x000000040a047210 */ /* 0x000fc80007f3e0ff */
[----:B------:R-:W-:Y:S02]  /*69e0*/  IADD3.X R5, R11, R6, R5, P1, !PT ;  /* 0x000000060b057210 */ /* 0x000fe40000ffe405 */
[----:B------:R-:W-:Y:S02]  /*69f0*/  ISETP.GT.AND P1, PT, R14, 0x8, PT ;  /* 0x000000080e00780c */ /* 0x000fe40003f24270 */
[----:B------:R-:W-:Y:S02]  /*6a00*/  LEA R6, P3, R4, UR18, 0x1 ;  /* 0x0000001204067c11 */ /* 0x000fe4000f8608ff */
[----:B------:R-:W-:Y:S02]  /*6a10*/  ISETP.GT.AND P2, PT, R0, RZ, P1 ;  /* 0x000000ff0000720c */ /* 0x000fe40000f44270 */
[----:B------:R-:W-:-:S11]  /*6a20*/  LEA.HI.X R7, R4, UR19, R5, 0x1, P3 ;  /* 0x0000001304077c11 */ /* 0x000fd600098f0c05 */
[----:B------:R-:W3:Y:S01]  /*6a30*/  @P2 LDG.E.LTC128B.U16 R15, desc[UR20][R6.64] ;  /* 0x00000014060f2981 */ /* 0x000ee2000c1e1520 */
[----:B------:R-:W-:Y:S01]  /*6a40*/  USHF.L.U32 UR8, UR4, 0x1, URZ ;  /* 0x0000000104087899 */ /* 0x000fe2000800063f */
[----:B------:R-:W-:Y:S01]  /*6a50*/  ISETP.GT.AND P3, PT, R0, 0x1, P1 ;  /* 0x000000010000780c */ /* 0x000fe20000f64270 */
[----:B------:R-:W-:Y:S01]  /*6a60*/  USHF.L.U64.HI UR5, UR4, 0x1, UR5 ;  /* 0x0000000104057899 */ /* 0x000fe20008010205 */
[----:B------:R-:W-:Y:S03]  /*6a70*/  BSSY B0, `(.L_x_28) ;  /* 0x000000b000007945 */ /* 0x000fe60003800000 */
[----:B------:R-:W-:Y:S01]  /*6a80*/  IADD3 R4, P4, R2, UR8, RZ ;  /* 0x0000000802047c10 */ /* 0x000fe2000ff9e0ff */
[----:B---3--:R-:W-:-:S04]  /*6a90*/  IMAD.U32 R5, R15, 0x10000, RZ ;  /* 0x000100000f057824 */ /* 0x008fc800078e00ff */
[----:B------:R-:W-:-:S04]  /*6aa0*/  FMUL R5, R5, UR22 ;  /* 0x0000001605057c20 */ /* 0x000fc80008400000 */
[----:B----4-:R-:W-:-:S05]  /*6ab0*/  FFMA R5, R18, UR11, R5 ;  /* 0x0000000b12057c23 */ /* 0x010fca0008000005 */
[----:B------:R-:W-:-:S04]  /*6ac0*/  F2FP.BF16.F32.PACK_AB R5, RZ, R5 ;  /* 0x00000005ff05723e */ /* 0x000fc800000010ff */
[----:B------:R-:W-:Y:S02]  /*6ad0*/  PRMT R16, R5, 0x7610, R16 ;  /* 0x0000761005107816 */ /* 0x000fe40000000010 */
[----:B------:R-:W-:-:S05]  /*6ae0*/  IADD3.X R5, R3, UR5, RZ, P4, !PT ;  /* 0x0000000503057c10 */ /* 0x000fca000a7fe4ff */
[----:B------:R1:W-:Y:S01]  /*6af0*/  @P2 STG.E.U16 desc[UR20][R4.64], R16 ;  /* 0x0000001004002986 */ /* 0x0003e2000c101514 */
[----:B------:R-:W-:Y:S05]  /*6b00*/  @!P3 BRA `(.L_x_29) ;  /* 0x000000000004b947 */ /* 0x000fea0003800000 */
[----:B------:R3:W5:Y:S02]  /*6b10*/  LDG.E.LTC128B.U16 R15, desc[UR20][R6.64+0x2] ;  /* 0x00000214060f7981 */ /* 0x000764000c1e1520 */
.L_x_29:
[----:B------:R-:W-:Y:S05]  /*6b20*/  BSYNC B0 ;  /* 0x0000000000007941 */ /* 0x000fea0003800000 */
.L_x_28:
[----:B------:R-:W4:Y:S01]  /*6b30*/  LDL.LU R18, [R1+0xc] ;  /* 0x00000c0001127983 */ /* 0x000f220000300800 */
[----:B-1---5:R-:W-:Y:S01]  /*6b40*/  SHF.L.U32 R16, R15, 0x10, RZ ;  /* 0x000000100f107819 */ /* 0x022fe200000006ff */
[----:B------:R-:W-:Y:S01]  /*6b50*/  BSSY B0, `(.L_x_30) ;  /* 0x0000008000007945 */ /* 0x000fe20003800000 */
[----:B------:R-:W-:-:S03]  /*6b60*/  ISETP.GT.AND P2, PT, R0, 0x8, P0 ;  /* 0x000000080000780c */ /* 0x000fc60000744270 */
[----:B------:R-:W-:-:S04]  /*6b70*/  FMUL R16, R16, UR22 ;  /* 0x0000001610107c20 */ /* 0x000fc80008400000 */
[----:B----4-:R-:W-:-:S05]  /*6b80*/  FFMA R16, R18, UR11, R16 ;  /* 0x0000000b12107c23 */ /* 0x010fca0008000010 */
[----:B------:R-:W-:-:S05]  /*6b90*/  F2FP.BF16.F32.PACK_AB R16, RZ, R16 ;  /* 0x00000010ff10723e */ /* 0x000fca00000010ff */
[----:B------:R1:W-:Y:S01]  /*6ba0*/  @P3 STG.E.U16 desc[UR20][R4.64+0x2], R16 ;  /* 0x0000021004003986 */ /* 0x0003e2000c101514 */
[----:B------:R-:W-:Y:S05]  /*6bb0*/  @!P2 BRA `(.L_x_31) ;  /* 0x000000000004a947 */ /* 0x000fea0003800000 */
[----:B------:R4:W5:Y:S02]  /*6bc0*/  LDG.E.LTC128B.U16 R15, desc[UR20][R8.64+0x10] ;  /* 0x00001014080f7981 */ /* 0x000964000c1e1520 */
.L_x_31:
[----:B------:R-:W-:Y:S05]  /*6bd0*/  BSYNC B0 ;  /* 0x0000000000007941 */ /* 0x000fea0003800000 */
.L_x_30:
[----:B------:R-:W2:Y:S01]  /*6be0*/  LDL.LU R18, [R1+0x10] ;  /* 0x0000100001127983 */ /* 0x000ea20000300800 */
[----:B-1---5:R-:W-:Y:S01]  /*6bf0*/  IMAD.U32 R16, R15, 0x10000, RZ ;  /* 0x000100000f107824 */ /* 0x022fe200078e00ff */
[----:B------:R-:W-:Y:S03]  /*6c00*/  BSSY B0, `(.L_x_32) ;  /* 0x0000008000007945 */ /* 0x000fe60003800000 */
[----:B------:R-:W-:-:S04]  /*6c10*/  FMUL R16, R16, UR22 ;  /* 0x0000001610107c20 */ /* 0x000fc80008400000 */
[----:B--2---:R-:W-:-:S05]  /*6c20*/  FFMA R16, R18, UR11, R16 ;  /* 0x0000000b12107c23 */ /* 0x004fca0008000010 */
[----:B------:R-:W-:-:S05]  /*6c30*/  F2FP.BF16.F32.PACK_AB R16, RZ, R16 ;  /* 0x00000010ff10723e */ /* 0x000fca00000010ff */
[----:B------:R1:W-:Y:S01]  /*6c40*/  @P2 STG.E.U16 desc[UR20][R2.64+0x10], R16 ;  /* 0x0000101002002986 */ /* 0x0003e2000c101514 */
[----:B------:R-:W-:-:S13]  /*6c50*/  ISETP.GT.AND P2, PT, R0, 0x9, P0 ;  /* 0x000000090000780c */ /* 0x000fda0000744270 */
[----:B-1----:R-:W-:Y:S05]  /*6c60*/  @!P2 BRA `(.L_x_33) ;  /* 0x000000000004a947 */ /* 0x002fea0003800000 */
[----:B------:R1:W5:Y:S02]  /*6c70*/  LDG.E.LTC128B.U16 R15, desc[UR20][R8.64+0x12] ;  /* 0x00001214080f7981 */ /* 0x000364000c1e1520 */
.L_x_33:
[----:B------:R-:W-:Y:S05]  /*6c80*/  BSYNC B0 ;  /* 0x0000000000007941 */ /* 0x000fea0003800000 */
.L_x_32:
[----:B------:R-:W2:Y:S01]  /*6c90*/  LDL.LU R18, [R1+0x14] ;  /* 0x0000140001127983 */ /* 0x000ea20000300800 */
[----:B-----5:R-:W-:Y:S01]  /*6ca0*/  IMAD.U32 R16, R15, 0x10000, RZ ;  /* 0x000100000f107824 */ /* 0x020fe200078e00ff */
[----:B------:R-:W-:Y:S01]  /*6cb0*/  ISETP.GT.AND P3, PT, R0, 0x8, P1 ;  /* 0x000000080000780c */ /* 0x000fe20000f64270 */
[----:B------:R-:W-:Y:S02]  /*6cc0*/  BSSY B0, `(.L_x_34) ;  /* 0x0000007000007945 */ /* 0x000fe40003800000 */
[----:B------:R-:W-:-:S04]  /*6cd0*/  FMUL R16, R16, UR22 ;  /* 0x0000001610107c20 */ /* 0x000fc80008400000 */
[----:B--2---:R-:W-:-:S05]  /*6ce0*/  FFMA R16, R18, UR11, R16 ;  /* 0x0000000b12107c23 */ /* 0x004fca0008000010 */
[----:B------:R-:W-:-:S05]  /*6cf0*/  F2FP.BF16.F32.PACK_AB R16, RZ, R16 ;  /* 0x00000010ff10723e */ /* 0x000fca00000010ff */
[----:B------:R2:W-:Y:S01]  /*6d00*/  @P2 STG.E.U16 desc[UR20][R2.64+0x12], R16 ;  /* 0x0000121002002986 */ /* 0x0005e2000c101514 */
[----:B------:R-:W-:Y:S05]  /*6d10*/  @!P3 BRA `(.L_x_35) ;  /* 0x000000000004b947 */ /* 0x000fea0003800000 */
[----:B------:R0:W5:Y:S02]  /*6d20*/  LDG.E.LTC128B.U16 R15, desc[UR20][R6.64+0x10] ;  /* 0x00001014060f7981 */ /* 0x000164000c1e1520 */
.L_x_35:
[----:B------:R-:W-:Y:S05]  /*6d30*/  BSYNC B0 ;  /* 0x0000000000007941 */ /* 0x000fea0003800000 */
.L_x_34:
[----:B------:R-:W3:Y:S01]  /*6d40*/  LDL.LU R18, [R1+0x18] ;  /* 0x0000180001127983 */ /* 0x000ee20000300800 */
[----:B--2--5:R-:W-:Y:S01]  /*6d50*/  IMAD.U32 R16, R15, 0x10000, RZ ;  /* 0x000100000f107824 */ /* 0x024fe200078e00ff */
[----:B------:R-:W-:Y:S01]  /*6d60*/  ISETP.GT.AND P2, PT, R0, 0x9, P1 ;  /* 0x000000090000780c */ /* 0x000fe20000f44270 */
[----:B------:R-:W-:Y:S02]  /*6d70*/  BSSY B0, `(.L_x_36) ;  /* 0x0000007000007945 */ /* 0x000fe40003800000 */
[----:B------:R-:W-:-:S04]  /*6d80*/  FMUL R16, R16, UR22 ;  /* 0x0000001610107c20 */ /* 0x000fc80008400000 */
[----:B---3--:R-:W-:-:S05]  /*6d90*/  FFMA R16, R18, UR11, R16 ;  /* 0x0000000b12107c23 */ /* 0x008fca0008000010 */
[----:B------:R-:W-:-:S05]  /*6da0*/  F2FP.BF16.F32.PACK_AB R16, RZ, R16 ;  /* 0x00000010ff10723e */ /* 0x000fca00000010ff */
[----:B------:R2:W-:Y:S01]  /*6db0*/  @P3 STG.E.U16 desc[UR20][R4.64+0x10], R16 ;  /* 0x0000101004003986 */ /* 0x0005e2000c101514 */
[----:B------:R-:W-:Y:S05]  /*6dc0*/  @!P2 BRA `(.L_x_37) ;  /* 0x000000000004a947 */ /* 0x000fea0003800000 */
[----:B------:R3:W5:Y:S02]  /*6dd0*/  LDG.E.LTC128B.U16 R15, desc[UR20][R6.64+0x12] ;  /* 0x00001214060f7981 */ /* 0x000764000c1e1520 */
.L_x_37:
[----:B------:R-:W-:Y:S05]  /*6de0*/  BSYNC B0 ;  /* 0x0000000000007941 */ /* 0x000fea0003800000 */
.L_x_36:
[----:B------:R-:W4:Y:S01]  /*6df0*/  LDL.LU R18, [R1+0x1c] ;  /* 0x00001c0001127983 */ /* 0x000f220000300800 */
[----:B--2--5:R-:W-:Y:S01]  /*6e00*/  IMAD.U32 R16, R15, 0x10000, RZ ;  /* 0x000100000f107824 */ /* 0x024fe200078e00ff */
[----:B------:R-:W-:Y:S01]  /*6e10*/  ISETP.GT.AND P3, PT, R0, 0x10, P0 ;  /* 0x000000100000780c */ /* 0x000fe20000764270 */
[----:B------:R-:W-:Y:S02]  /*6e20*/  BSSY B0, `(.L_x_38) ;  /* 0x0000007000007945 */ /* 0x000fe40003800000 */
[----:B------:R-:W-:-:S04]  /*6e30*/  FMUL R16, R16, UR22 ;  /* 0x0000001610107c20 */ /* 0x000fc80008400000 */
[----:B----4-:R-:W-:-:S05]  /*6e40*/  FFMA R16, R18, UR11, R16 ;  /* 0x0000000b12107c23 */ /* 0x010fca0008000010 */
[----:B------:R-:W-:-:S05]  /*6e50*/  F2FP.BF16.F32.PACK_AB R16, RZ, R16 ;  /* 0x00000010ff10723e */ /* 0x000fca00000010ff */
[----:B------:R2:W-:Y:S01]  /*6e60*/  @P2 STG.E.U16 desc[UR20][R4.64+0x12], R16 ;  /* 0x0000121004002986 */ /* 0x0005e2000c101514 */
[----:B------:R-:W-:Y:S05]  /*6e70*/  @!P3 BRA `(.L_x_39) ;  /* 0x000000000004b947 */ /* 0x000fea0003800000 */
[----:B------:R4:W5:Y:S02]  /*6e80*/  LDG.E.LTC128B.U16 R15, desc[UR20][R8.64+0x20] ;  /* 0x00002014080f7981 */ /* 0x000964000c1e1520 */
.L_x_39:
[----:B------:R-:W-:Y:S05]  /*6e90*/  BSYNC B0 ;  /* 0x0000000000007941 */ /* 0x000fea0003800000 */
.L_x_38:
        /* <DEDUP_REMOVED lines=10> */
.L_x_41:
[----:B------:R-:W-:Y:S05]  /*6f40*/  BSYNC B0 ;  /* 0x0000000000007941 */ /* 0x000fea0003800000 */
.L_x_40:
[----:B------:R-:W4:Y:S01]  /*6f50*/  LDL.LU R18, [R1+0x24] ;  /* 0x0000240001127983 */ /* 0x000f220000300800 */
[----:B--2--5:R-:W-:Y:S01]  /*6f60*/  SHF.L.U32 R16, R15, 0x10, RZ ;  /* 0x000000100f107819 */ /* 0x024fe200000006ff */
        /* <DEDUP_REMOVED lines=8> */
.L_x_43:
[----:B------:R-:W-:Y:S05]  /*6ff0*/  BSYNC B0 ;  /* 0x0000000000007941 */ /* 0x000fea0003800000 */
.L_x_42:
        /* <DEDUP_REMOVED lines=10> */
.L_x_45:
[----:B------:R-:W-:Y:S05]  /*70a0*/  BSYNC B0 ;  /* 0x0000000000007941 */ /* 0x000fea0003800000 */
.L_x_44:
        /* <DEDUP_REMOVED lines=10> */
.L_x_47:
[----:B------:R-:W-:Y:S05]  /*7150*/  BSYNC B0 ;  /* 0x0000000000007941 */ /* 0x000fea0003800000 */
.L_x_46:
        /* <DEDUP_REMOVED lines=10> */
.L_x_49:
[----:B------:R-:W-:Y:S05]  /*7200*/  BSYNC B0 ;  /* 0x0000000000007941 */ /* 0x000fea0003800000 */
.L_x_48:
        /* <DEDUP_REMOVED lines=10> */
.L_x_51:
[----:B------:R-:W-:Y:S05]  /*72b0*/  BSYNC B0 ;  /* 0x0000000000007941 */ /* 0x000fea0003800000 */
.L_x_50:
        /* <DEDUP_REMOVED lines=10> */
.L_x_53:
[----:B------:R-:W-:Y:S05]  /*7360*/  BSYNC B0 ;  /* 0x0000000000007941 */ /* 0x000fea0003800000 */
.L_x_52:
        /* <DEDUP_REMOVED lines=10> */
.L_x_55:
[----:B------:R-:W-:Y:S05]  /*7410*/  BSYNC B0 ;  /* 0x0000000000007941 */ /* 0x000fea0003800000 */
.L_x_54:
        /* <DEDUP_REMOVED lines=10> */
.L_x_57:
[----:B------:R-:W-:Y:S05]  /*74c0*/  BSYNC B0 ;  /* 0x0000000000007941 */ /* 0x000fea0003800000 */
.L_x_56:
        /* <DEDUP_REMOVED lines=10> */
.L_x_59:
[----:B------:R-:W-:Y:S05]  /*7570*/  BSYNC B0 ;  /* 0x0000000000007941 */ /* 0x000fea0003800000 */
.L_x_58:
        /* <DEDUP_REMOVED lines=10> */
.L_x_61:
[----:B------:R-:W-:Y:S05]  /*7620*/  BSYNC B0 ;  /* 0x0000000000007941 */ /* 0x000fea0003800000 */
.L_x_60:
        /* <DEDUP_REMOVED lines=10> */
.L_x_63:
[----:B------:R-:W-:Y:S05]  /*76d0*/  BSYNC B0 ;  /* 0x0000000000007941 */ /* 0x000fea0003800000 */
.L_x_62:
        /* <DEDUP_REMOVED lines=10> */
.L_x_65:
[----:B------:R-:W-:Y:S05]  /*7780*/  BSYNC B0 ;  /* 0x0000000000007941 */ /* 0x000fea0003800000 */
.L_x_64:
        /* <DEDUP_REMOVED lines=10> */
.L_x_67:
[----:B------:R-:W-:Y:S05]  /*7830*/  BSYNC B0 ;  /* 0x0000000000007941 */ /* 0x000fea0003800000 */
.L_x_66:
        /* <DEDUP_REMOVED lines=10> */
.L_x_69:
[----:B------:R-:W-:Y:S05]  /*78e0*/  BSYNC B0 ;  /* 0x0000000000007941 */ /* 0x000fea0003800000 */
.L_x_68:
        /* <DEDUP_REMOVED lines=10> */
.L_x_71:
[----:B------:R-:W-:Y:S05]  /*7990*/  BSYNC B0 ;  /* 0x0000000000007941 */ /* 0x000fea0003800000 */
.L_x_70:
        /* <DEDUP_REMOVED lines=10> */
.L_x_73:
[----:B------:R-:W-:Y:S05]  /*7a40*/  BSYNC B0 ;  /* 0x0000000000007941 */ /* 0x000fea0003800000 */
.L_x_72:
        /* <DEDUP_REMOVED lines=10> */
.L_x_75:
[----:B------:R-:W-:Y:S05]  /*7af0*/  BSYNC B0 ;  /* 0x0000000000007941 */ /* 0x000fea0003800000 */
.L_x_74:
        /* <DEDUP_REMOVED lines=10> */
.L_x_77:
[----:B------:R-:W-:Y:S05]  /*7ba0*/  BSYNC B0 ;  /* 0x0000000000007941 */ /* 0x000fea0003800000 */
.L_x_76:
        /* <DEDUP_REMOVED lines=10> */
.L_x_79:
[----:B------:R-:W-:Y:S05]  /*7c50*/  BSYNC B0 ;  /* 0x0000000000007941 */ /* 0x000fea0003800000 */
.L_x_78:
        /* <DEDUP_REMOVED lines=10> */
.L_x_81:
[----:B------:R-:W-:Y:S05]  /*7d00*/  BSYNC B0 ;  /* 0x0000000000007941 */ /* 0x000fea0003800000 */
.L_x_80:
        /* <DEDUP_REMOVED lines=10> */
.L_x_83:
[----:B------:R-:W-:Y:S05]  /*7db0*/  BSYNC B0 ;  /* 0x0000000000007941 */ /* 0x000fea0003800000 */
.L_x_82:
        /* <DEDUP_REMOVED lines=10> */
.L_x_85:
[----:B------:R-:W-:Y:S05]  /*7e60*/  BSYNC B0 ;  /* 0x0000000000007941 */ /* 0x000fea0003800000 */
.L_x_84:
        /* <DEDUP_REMOVED lines=10> */
.L_x_87:
[----:B------:R-:W-:Y:S05]  /*7f10*/  BSYNC B0 ;  /* 0x0000000000007941 */ /* 0x000fea0003800000 */
.L_x_86:
        /* <DEDUP_REMOVED lines=10> */
.L_x_89:
[----:B------:R-:W-:Y:S05]  /*7fc0*/  BSYNC B0 ;  /* 0x0000000000007941 */ /* 0x000fea0003800000 */
.L_x_88:
        /* <DEDUP_REMOVED lines=10> */
.L_x_91:
[----:B------:R-:W-:Y:S05]  /*8070*/  BSYNC B0 ;  /* 0x0000000000007941 */ /* 0x000fea0003800000 */
.L_x_90:
        /* <DEDUP_REMOVED lines=10> */
.L_x_93:
[----:B------:R-:W-:Y:S05]  /*8120*/  BSYNC B0 ;  /* 0x0000000000007941 */ /* 0x000fea0003800000 */
.L_x_92:
        /* <DEDUP_REMOVED lines=10> */
.L_x_95:
[----:B------:R-:W-:Y:S05]  /*81d0*/  BSYNC B0 ;  /* 0x0000000000007941 */ /* 0x000fea0003800000 */
.L_x_94:
        /* <DEDUP_REMOVED lines=10> */
.L_x_97:
[----:B------:R-:W-:Y:S05]  /*8280*/  BSYNC B0 ;  /* 0x0000000000007941 */ /* 0x000fea0003800000 */
.L_x_96:
        /* <DEDUP_REMOVED lines=10> */
.L_x_99:
[----:B------:R-:W-:Y:S05]  /*8330*/  BSYNC B0 ;  /* 0x0000000000007941 */ /* 0x000fea0003800000 */
.L_x_98:
        /* <DEDUP_REMOVED lines=10> */
.L_x_101:
[----:B------:R-:W-:Y:S05]  /*83e0*/  BSYNC B0 ;  /* 0x0000000000007941 */ /* 0x000fea0003800000 */
.L_x_100:
        /* <DEDUP_REMOVED lines=10> */
.L_x_103:
[----:B------:R-:W-:Y:S05]  /*8490*/  BSYNC B0 ;  /* 0x0000000000007941 */ /* 0x000fea0003800000 */
.L_x_102:
        /* <DEDUP_REMOVED lines=10> */
.L_x_105:
[----:B------:R-:W-:Y:S05]  /*8540*/  BSYNC B0 ;  /* 0x0000000000007941 */ /* 0x000fea0003800000 */
.L_x_104:
        /* <DEDUP_REMOVED lines=10> */
.L_x_107:
[----:B------:R-:W-:Y:S05]  /*85f0*/  BSYNC B0 ;  /* 0x0000000000007941 */ /* 0x000fea0003800000 */
.L_x_106:
        /* <DEDUP_REMOVED lines=10> */
.L_x_109:
[----:B------:R-:W-:Y:S05]  /*86a0*/  BSYNC B0 ;  /* 0x0000000000007941 */ /* 0x000fea0003800000 */
.L_x_108:
        /* <DEDUP_REMOVED lines=10> */
.L_x_111:
[----:B------:R-:W-:Y:S05]  /*8750*/  BSYNC B0 ;  /* 0x0000000000007941 */ /* 0x000fea0003800000 */
.L_x_110:
        /* <DEDUP_REMOVED lines=10> */
.L_x_113:
[----:B------:R-:W-:Y:S05]  /*8800*/  BSYNC B0 ;  /* 0x0000000000007941 */ /* 0x000fea0003800000 */
.L_x_112:
        /* <DEDUP_REMOVED lines=10> */
.L_x_115:
[----:B------:R-:W-:Y:S05]  /*88b0*/  BSYNC B0 ;  /* 0x0000000000007941 */ /* 0x000fea0003800000 */
.L_x_114:
        /* <DEDUP_REMOVED lines=10> */
.L_x_117:
[----:B------:R-:W-:Y:S05]  /*8960*/  BSYNC B0 ;  /* 0x0000000000007941 */ /* 0x000fea0003800000 */
.L_x_116:
        /* <DEDUP_REMOVED lines=10> */
.L_x_119:
[----:B------:R-:W-:Y:S05]  /*8a10*/  BSYNC B0 ;  /* 0x0000000000007941 */ /* 0x000fea0003800000 */
.L_x_118:
        /* <DEDUP_REMOVED lines=10> */
.L_x_121:
[----:B------:R-:W-:Y:S05]  /*8ac0*/  BSYNC B0 ;  /* 0x0000000000007941 */ /* 0x000fea0003800000 */
.L_x_120:
        /* <DEDUP_REMOVED lines=10> */
.L_x_123:
[----:B------:R-:W-:Y:S05]  /*8b70*/  BSYNC B0 ;  /* 0x0000000000007941 */ /* 0x000fea0003800000 */
.L_x_122:
        /* <DEDUP_REMOVED lines=10> */
.L_x_125:
[----:B------:R-:W-:Y:S05]  /*8c20*/  BSYNC B0 ;  /* 0x0000000000007941 */ /* 0x000fea0003800000 */
.L_x_124:
        /* <DEDUP_REMOVED lines=10> */
.L_x_127:
[----:B------:R-:W-:Y:S05]  /*8cd0*/  BSYNC B0 ;  /* 0x0000000000007941 */ /* 0x000fea0003800000 */
.L_x_126:
        /* <DEDUP_REMOVED lines=10> */
.L_x_129:
[----:B------:R-:W-:Y:S05]  /*8d80*/  BSYNC B0 ;  /* 0x0000000000007941 */ /* 0x000fea0003800000 */
.L_x_128:
        /* <DEDUP_REMOVED lines=10> */
.L_x_131:
[----:B------:R-:W-:Y:S05]  /*8e30*/  BSYNC B0 ;  /* 0x0000000000007941 */ /* 0x000fea0003800000 */
.L_x_130:
        /* <DEDUP_REMOVED lines=10> */
.L_x_133:
[----:B------:R-:W-:Y:S05]  /*8ee0*/  BSYNC B0 ;  /* 0x0000000000007941 */ /* 0x000fea0003800000 */
.L_x_132:
        /* <DEDUP_REMOVED lines=10> */
.L_x_135:
[----:B------:R-:W-:Y:S05]  /*8f90*/  BSYNC B0 ;  /* 0x0000000000007941 */ /* 0x000fea0003800000 */
.L_x_134:
        /* <DEDUP_REMOVED lines=10> */
.L_x_137:
[----:B------:R-:W-:Y:S05]  /*9040*/  BSYNC B0 ;  /* 0x0000000000007941 */ /* 0x000fea0003800000 */
.L_x_136:
        /* <DEDUP_REMOVED lines=10> */
.L_x_139:
[----:B------:R-:W-:Y:S05]  /*90f0*/  BSYNC B0 ;  /* 0x0000000000007941 */ /* 0x000fea0003800000 */
.L_x_138:
        /* <DEDUP_REMOVED lines=10> */
.L_x_141:
[----:B------:R-:W-:Y:S05]  /*91a0*/  BSYNC B0 ;  /* 0x0000000000007941 */ /* 0x000fea0003800000 */
.L_x_140:
        /* <DEDUP_REMOVED lines=10> */
.L_x_143:
[----:B------:R-:W-:Y:S05]  /*9250*/  BSYNC B0 ;  /* 0x0000000000007941 */ /* 0x000fea0003800000 */
.L_x_142:
        /* <DEDUP_REMOVED lines=10> */
.L_x_145:
[----:B------:R-:W-:Y:S05]  /*9300*/  BSYNC B0 ;  /* 0x0000000000007941 */ /* 0x000fea0003800000 */
.L_x_144:
[----:B-1-34-:R-:W3:Y:S01]  /*9310*/  LDL.LU R9, [R1+0xf4] ;  /* 0x0000f40001097983 */ /* 0x01aee20000300800 */
[----:B-----5:R-:W-:Y:S01]  /*9320*/  IMAD.U32 R8, R15, 0x10000, RZ ;  /* 0x000100000f087824 */ /* 0x020fe200078e00ff */
        /* <DEDUP_REMOVED lines=8> */
.L_x_147:
[----:B------:R-:W-:Y:S05]  /*93b0*/  BSYNC B0 ;  /* 0x0000000000007941 */ /* 0x000fea0003800000 */
.L_x_146:
[----:B------:R-:W4:Y:S01]  /*93c0*/  LDL.LU R9, [R1+0xf8] ;  /* 0x0000f80001097983 */ /* 0x000f220000300800 */
[----:B-1---5:R-:W-:Y:S01]  /*93d0*/  IMAD.U32 R8, R15, 0x10000, RZ ;  /* 0x000100000f087824 */ /* 0x022fe200078e00ff */
[----:B------:R-:W-:Y:S01]  /*93e0*/  ISETP.GT.AND P1, PT, R0, 0x79, P1 ;  /* 0x000000790000780c */ /* 0x000fe20000f24270 */
[----:B------:R-:W-:Y:S01]  /*93f0*/  BSSY B0, `(.L_x_148) ;  /* 0x0000008000007945 */ /* 0x000fe20003800000 */
[----:B------:R-:W-:Y:S01]  /*9400*/  IADD3 R18, P0, R12, 0x40, RZ ;  /* 0x000000400c127810 */ /* 0x000fe20007f1e0ff */
[----:B------:R-:W-:-:S04]  /*9410*/  FMUL R8, R8, UR22 ;  /* 0x0000001608087c20 */ /* 0x000fc80008400000 */
[----:B----4-:R-:W-:-:S05]  /*9420*/  FFMA R8, R9, UR11, R8 ;  /* 0x0000000b09087c23 */ /* 0x010fca0008000008 */
[----:B------:R-:W-:-:S05]  /*9430*/  F2FP.BF16.F32.PACK_AB R8, RZ, R8 ;  /* 0x00000008ff08723e */ /* 0x000fca00000010ff */
[----:B------:R1:W-:Y:S01]  /*9440*/  @P2 STG.E.U16 desc[UR20][R4.64+0xf0], R8 ;  /* 0x0000f00804002986 */ /* 0x0003e2000c101514 */
[----:B------:R-:W-:Y:S05]  /*9450*/  @!P1 BRA `(.L_x_149) ;  /* 0x0000000000049947 */ /* 0x000fea0003800000 */
[----:B------:R4:W5:Y:S02]  /*9460*/  LDG.E.LTC128B.U16 R15, desc[UR20][R6.64+0xf2] ;  /* 0x0000f214060f7981 */ /* 0x000964000c1e1520 */
.L_x_149:
[----:B------:R-:W-:Y:S05]  /*9470*/  BSYNC B0 ;  /* 0x0000000000007941 */ /* 0x000fea0003800000 */
.L_x_148:
[----:B-1----:R-:W2:Y:S01]  /*9480*/  LDL.LU R8, [R1+0xfc] ;  /* 0x0000fc0001087983 */ /* 0x002ea20000300800 */
[----:B0--345:R-:W-:Y:S01]  /*9490*/  SHF.L.U32 R6, R15, 0x10, RZ ;  /* 0x000000100f067819 */ /* 0x039fe200000006ff */
[----:B------:R-:W-:Y:S01]  /*94a0*/  IMAD.X R7, RZ, RZ, R13, P0 ;  /* 0x000000ffff077224 */ /* 0x000fe200000e060d */
[----:B------:R-:W-:-:S03]  /*94b0*/  ISETP.GT.AND P0, PT, R14, 0x40, PT ;  /* 0x000000400e00780c */ /* 0x000fc60003f04270 */
[----:B------:R-:W-:Y:S01]  /*94c0*/  FMUL R6, R6, UR22 ;  /* 0x0000001606067c20 */ /* 0x000fe20008400000 */
[----:B------:R-:W-:Y:S01]  /*94d0*/  IMAD R7, R7, UR16, RZ ;  /* 0x0000001007077c24 */ /* 0x000fe2000f8e02ff */
[----:B------:R-:W-:-:S03]  /*94e0*/  ISETP.GT.AND P3, PT, R0, RZ, P0 ;  /* 0x000000ff0000720c */ /* 0x000fc60000764270 */
[----:B------:R-:W-:Y:S02]  /*94f0*/  IMAD R19, R18, UR17, R7 ;  /* 0x0000001112137c24 */ /* 0x000fe4000f8e0207 */
[----:B--2---:R-:W-:Y:S01]  /*9500*/  FFMA R6, R8, UR11, R6 ;  /* 0x0000000b08067c23 */ /* 0x004fe20008000006 */
[----:B------:R-:W-:-:S04]  /*9510*/  IMAD.WIDE.U32 R8, R18, UR16, R10 ;  /* 0x0000001012087c25 */ /* 0x000fc8000f8e000a */
[----:B------:R-:W-:Y:S01]  /*9520*/  F2FP.BF16.F32.PACK_AB R16, RZ, R6 ;  /* 0x00000006ff10723e */ /* 0x000fe200000010ff */
[----:B------:R-:W-:Y:S01]  /*9530*/  IMAD.IADD R7, R9, 0x1, R19 ;  /* 0x0000000109077824 */ /* 0x000fe200078e0213 */
[----:B------:R-:W-:-:S03]  /*9540*/  LEA R6, P2, R8, UR18, 0x1 ;  /* 0x0000001208067c11 */ /* 0x000fc6000f8408ff */
[----:B------:R0:W-:Y:S01]  /*9550*/  @P1 STG.E.U16 desc[UR20][R4.64+0xf2], R16 ;  /* 0x0000f21004001986 */ /* 0x0001e2000c101514 */
[----:B------:R-:W-:-:S05]  /*9560*/  LEA.HI.X R7, R8, UR19, R7, 0x1, P2 ;  /* 0x0000001308077c11 */ /* 0x000fca00090f0c07 */
[----:B------:R-:W2:Y:S01]  /*9570*/  @P3 LDG.E.LTC128B.U16 R15, desc[UR20][R6.64] ;  /* 0x00000014060f3981 */ /* 0x000ea2000c1e1520 */
[----:B------:R-:W-:Y:S01]  /*9580*/  USHF.L.U32 UR6, UR14, 0x6, URZ ;  /* 0x000000060e067899 */ /* 0x000fe2000800063f */
[----:B------:R-:W-:Y:S01]  /*9590*/  ISETP.GT.AND P2, PT, R0, 0x1, P0 ;  /* 0x000000010000780c */ /* 0x000fe20000744270 */
[----:B------:R-:W-:Y:S01]  /*95a0*/  USHF.L.U64.HI UR4, UR14, 0x6, UR15 ;  /* 0x000000060e047899 */ /* 0x000fe2000801020f */
[----:B------:R-:W-:Y:S01]  /*95b0*/  BSSY B0, `(.L_x_150) ;  /* 0x000000c000007945 */ /* 0x000fe20003800000 */
[----:B------:R-:W-:Y:S02]  /*95c0*/  USHF.L.U32 UR7, UR6, 0x1, URZ ;  /* 0x0000000106077899 */ /* 0x000fe4000800063f */
[----:B------:R-:W-:Y:S01]  /*95d0*/  USHF.L.U64.HI UR4, UR6, 0x1, UR4 ;  /* 0x0000000106047899 */ /* 0x000fe20008010204 */
[----:B--2---:R-:W-:-:S04]  /*95e0*/  IMAD.U32 R8, R15, 0x10000, RZ ;  /* 0x000100000f087824 */ /* 0x004fc800078e00ff */
[----:B------:R-:W-:Y:S01]  /*95f0*/  FMUL R9, R8, UR22 ;  /* 0x0000001608097c20 */ /* 0x000fe20008400000 */
[----:B------:R-:W-:-:S03]  /*9600*/  IADD3 R8, P1, R2, UR7, RZ ;  /* 0x0000000702087c10 */ /* 0x000fc6000ff3e0ff */
[----:B------:R-:W-:-:S05]  /*9610*/  FFMA R9, R152, UR11, R9 ;  /* 0x0000000b98097c23 */ /* 0x000fca0008000009 */
[----:B0-----:R-:W-:Y:S02]  /*9620*/  F2FP.BF16.F32.PACK_AB R5, RZ, R9 ;  /* 0x00000009ff05723e */ /* 0x001fe400000010ff */
[----:B------:R-:W-:-:S05]  /*9630*/  IADD3.X R9, R3, UR4, RZ, P1, !PT ;  /* 0x0000000403097c10 */ /* 0x000fca0008ffe4ff */
[----:B------:R0:W-:Y:S01]  /*9640*/  @P3 STG.E.U16 desc[UR20][R8.64], R5 ;  /* 0x0000000508003986 */ /* 0x0001e2000c101514 */
[----:B------:R-:W-:Y:S05]  /*9650*/  @!P2 BRA `(.L_x_151) ;  /* 0x000000000004a947 */ /* 0x000fea0003800000 */
[----:B------:R1:W5:Y:S02]  /*9660*/  LDG.E.LTC128B.U16 R15, desc[UR20][R6.64+0x2] ;  /* 0x00000214060f7981 */ /* 0x000364000c1e1520 */
.L_x_151:
[----:B------:R-:W-:Y:S05]  /*9670*/  BSYNC B0 ;  /* 0x0000000000007941 */ /* 0x000fea0003800000 */
.L_x_150:
[----:B-----5:R-:W-:Y:S01]  /*9680*/  IMAD.U32 R16, R15, 0x10000, RZ ;  /* 0x000100000f107824 */ /* 0x020fe200078e00ff */
[----:B------:R-:W-:Y:S01]  /*9690*/  ISETP.GT.AND P1, PT, R14, 0x48, PT ;  /* 0x000000480e00780c */ /* 0x000fe20003f24270 */
[----:B0-----:R-:W-:Y:S01]  /*96a0*/  IMAD.WIDE.U32 R4, R18, R17, UR12 ;  /* 0x0000000c12047e25 */ /* 0x001fe2000f8e0011 */
[----:B------:R-:W-:Y:S03]  /*96b0*/  BSSY B0, `(.L_x_152) ;  /* 0x000000c000007945 */ /* 0x000fe60003800000 */
[----:B------:R-:W-:Y:S01]  /*96c0*/  FMUL R16, R16, UR22 ;  /* 0x0000001610107c20 */ /* 0x000fe20008400000 */
[----:B------:R-:W-:-:S03]  /*96d0*/  IADD3 R18, P3, R10, R4, RZ ;  /* 0x000000040a127210 */ /* 0x000fc60007f7e0ff */
[----:B------:R-:W-:Y:S01]  /*96e0*/  FFMA R16, R153, UR11, R16 ;  /* 0x0000000b99107c23 */ /* 0x000fe20008000010 */
[----:B------:R-:W-:-:S04]  /*96f0*/  IADD3.X R5, R11, R19, R5, P3, !PT ;  /* 0x000000130b057210 */ /* 0x000fc80001ffe405 */
[----:B------:R-:W-:Y:S02]  /*9700*/  F2FP.BF16.F32.PACK_AB R16, RZ, R16 ;  /* 0x00000010ff10723e */ /* 0x000fe400000010ff */
[----:B------:R-:W-:Y:S02]  /*9710*/  ISETP.GT.AND P3, PT, R0, RZ, P1 ;  /* 0x000000ff0000720c */ /* 0x000fe40000f64270 */
[C---:B------:R-:W-:Y:S01]  /*9720*/  LEA R4, P4, R18.reuse, UR18, 0x1 ;  /* 0x0000001212047c11 */ /* 0x040fe2000f8808ff */
[----:B------:R0:W-:Y:S03]  /*9730*/  @P2 STG.E.U16 desc[UR20][R8.64+0x2], R16 ;  /* 0x0000021008002986 */ /* 0x0001e6000c101514 */
[----:B------:R-:W-:-:S07]  /*9740*/  LEA.HI.X R5, R18, UR19, R5, 0x1, P4 ;  /* 0x0000001312057c11 */ /* 0x000fce000a0f0c05 */
[----:B------:R-:W-:Y:S05]  /*9750*/  @!P3 BRA `(.L_x_153) ;  /* 0x000000000004b947 */ /* 0x000fea0003800000 */
[----:B------:R2:W5:Y:S02]  /*9760*/  LDG.E.LTC128B.U16 R15, desc[UR20][R4.64] ;  /* 0x00000014040f7981 */ /* 0x000564000c1e1520 */
.L_x_153:
[----:B------:R-:W-:Y:S05]  /*9770*/  BSYNC B0 ;  /* 0x0000000000007941 */ /* 0x000fea0003800000 */
.L_x_152:
[----:B0----5:R-:W-:Y:S01]  /*9780*/  IMAD.U32 R16, R15, 0x10000, RZ ;  /* 0x000100000f107824 */ /* 0x021fe200078e00ff */
[----:B------:R-:W-:Y:S01]  /*9790*/  IADD3 R18, P4, R8, UR8, RZ ;  /* 0x0000000808127c10 */ /* 0x000fe2000ff9e0ff */
[----:B------:R-:W-:Y:S01]  /*97a0*/  BSSY B0, `(.L_x_154) ;  /* 0x0000009000007945 */ /* 0x000fe20003800000 */
[----:B------:R-:W-:Y:S01]  /*97b0*/  ISETP.GT.AND P2, PT, R0, 0x1, P1 ;  /* 0x000000010000780c */ /* 0x000fe20000f44270 */
[----:B------:R-:W-:-:S04]  /*97c0*/  FMUL R19, R16, UR22 ;  /* 0x0000001610137c20 */ /* 0x000fc80008400000 */
[----:B------:R-:W-:-:S05]  /*97d0*/  FFMA R19, R154, UR11, R19 ;  /* 0x0000000b9a137c23 */ /* 0x000fca0008000013 */
[----:B------:R-:W-:Y:S02]  /*97e0*/  F2FP.BF16.F32.PACK_AB R16, RZ, R19 ;  /* 0x00000013ff10723e */ /* 0x000fe400000010ff */
[----:B------:R-:W-:-:S05]  /*97f0*/  IADD3.X R19, R9, UR5, RZ, P4, !PT ;  /* 0x0000000509137c10 */ /* 0x000fca000a7fe4ff */
[----:B------:R0:W-:Y:S01]  /*9800*/  @P3 STG.E.U16 desc[UR20][R18.64], R16 ;  /* 0x0000001012003986 */ /* 0x0001e2000c101514 */
[----:B------:R-:W-:Y:S05]  /*9810*/  @!P2 BRA `(.L_x_155) ;  /* 0x000000000004a947 */ /* 0x000fea0003800000 */
[----:B------:R3:W5:Y:S02]  /*9820*/  LDG.E.LTC128B.U16 R15, desc[UR20][R4.64+0x2] ;  /* 0x00000214040f7981 */ /* 0x000764000c1e1520 */
.L_x_155:
[----:B------:R-:W-:Y:S05]  /*9830*/  BSYNC B0 ;  /* 0x0000000000007941 */ /* 0x000fea0003800000 */
.L_x_154:
[----:B0----5:R-:W-:Y:S01]  /*9840*/  SHF.L.U32 R16, R15, 0x10, RZ ;  /* 0x000000100f107819 */ /* 0x021fe200000006ff */
[----:B------:R-:W-:Y:S01]  /*9850*/  BSSY B0, `(.L_x_156) ;  /* 0x0000008000007945 */ /* 0x000fe20003800000 */
[----:B------:R-:W-:-:S03]  /*9860*/  ISETP.GT.AND P3, PT, R0, 0x8, P0 ;  /* 0x000000080000780c */ /* 0x000fc60000764270 */
[----:B------:R-:W-:-:S04]  /*9870*/  FMUL R16, R16, UR22 ;  /* 0x0000001610107c20 */ /* 0x000fc80008400000 */
[----:B------:R-:W-:-:S05]  /*9880*/  FFMA R16, R155, UR11, R16 ;  /* 0x0000000b9b107c23 */ /* 0x000fca0008000010 */
[----:B------:R-:W-:-:S05]  /*9890*/  F2FP.BF16.F32.PACK_AB R16, RZ, R16 ;  /* 0x00000010ff10723e */ /* 0x000fca00000010ff */
[----:B------:R0:W-:Y:S01]  /*98a0*/  @P2 STG.E.U16 desc[UR20][R18.64+0x2], R16 ;  /* 0x0000021012002986 */ /* 0x0001e2000c101514 */
[----:B------:R-:W-:Y:S05]  /*98b0*/  @!P3 BRA `(.L_x_157) ;  /* 0x000000000004b947 */ /* 0x000fea0003800000 */
[----:B------:R4:W5:Y:S02]  /*98c0*/  LDG.E.LTC128B.U16 R15, desc[UR20][R6.64+0x10] ;  /* 0x00001014060f7981 */ /* 0x000964000c1e1520 */
.L_x_157:
[----:B------:R-:W-:Y:S05]  /*98d0*/  BSYNC B0 ;  /* 0x0000000000007941 */ /* 0x000fea0003800000 */
.L_x_156:
[----:B0----5:R-:W-:Y:S01]  /*98e0*/  IMAD.U32 R16, R15, 0x10000, RZ ;  /* 0x000100000f107824 */ /* 0x021fe200078e00ff */
[----:B------:R-:W-:Y:S01]  /*98f0*/  ISETP.GT.AND P2, PT, R0, 0x9, P0 ;  /* 0x000000090000780c */ /* 0x000fe20000744270 */
[----:B------:R-:W-:Y:S02]  /*9900*/  BSSY B0, `(.L_x_158) ;  /* 0x0000007000007945 */ /* 0x000fe40003800000 */
[----:B------:R-:W-:-:S04]  /*9910*/  FMUL R19, R16, UR22 ;  /* 0x0000001610137c20 */ /* 0x000fc80008400000 */
[----:B------:R-:W-:-:S05]  /*9920*/  FFMA R19, R156, UR11, R19 ;  /* 0x0000000b9c137c23 */ /* 0x000fca0008000013 */
[----:B------:R-:W-:-:S05]  /*9930*/  F2FP.BF16.F32.PACK_AB R19, RZ, R19 ;  /* 0x00000013ff13723e */ /* 0x000fca00000010ff */
[----:B------:R0:W-:Y:S01]  /*9940*/  @P3 STG.E.U16 desc[UR20][R8.64+0x10], R19 ;  /* 0x0000101308003986 */ /* 0x0001e2000c101514 */
[----:B------:R-:W-:Y:S05]  /*9950*/  @!P2 BRA `(.L_x_159) ;  /* 0x000000000004a947 */ /* 0x000fea0003800000 */
[----:B------:R0:W5:Y:S02]  /*9960*/  LDG.E.LTC128B.U16 R15, desc[UR20][R6.64+0x12] ;  /* 0x00001214060f7981 */ /* 0x000164000c1e1520 */
.L_x_159:
[----:B------:R-:W-:Y:S05]  /*9970*/  BSYNC B0 ;  /* 0x0000000000007941 */ /* 0x000fea0003800000 */
.L_x_158:
[----:B-----5:R-:W-:Y:S01]  /*9980*/  IMAD.U32 R16, R15, 0x10000, RZ ;  /* 0x000100000f107824 */ /* 0x020fe200078e00ff */
        /* <DEDUP_REMOVED lines=8> */
.L_x_161:
[----:B------:R-:W-:Y:S05]  /*9a10*/  BSYNC B0 ;  /* 0x0000000000007941 */ /* 0x000fea0003800000 */
.L_x_160:
[----:B0----5:R-:W-:Y:S01]  /*9a20*/  IMAD.U32 R16, R15, 0x10000, RZ ;  /* 0x000100000f107824 */ /* 0x021fe200078e00ff */
[----:B------:R-:W-:Y:S01]  /*9a30*/  ISETP.GT.AND P2, PT, R0, 0x9, P1 ;  /* 0x000000090000780c */ /* 0x000fe20000f44270 */
[----:B------:R-:W-:Y:S01]  /*9a40*/  IMAD.U32 R21, RZ, RZ, UR8 ;  /* 0x00000008ff157e24 */ /* 0x000fe2000f8e00ff */
[----:B------:R-:W-:Y:S01]  /*9a50*/  BSSY B0, `(.L_x_162) ;  /* 0x000000a000007945 */ /* 0x000fe20003800000 */
[----:B------:R-:W-:Y:S01]  /*9a60*/  FMUL R19, R16, UR22 ;  /* 0x0000001610137c20 */ /* 0x000fe20008400000 */
[----:B------:R-:W-:Y:S02]  /*9a70*/  IMAD.U32 R23, RZ, RZ, UR5 ;  /* 0x00000005ff177e24 */ /* 0x000fe4000f8e00ff */
[----:B------:R-:W-:Y:S01]  /*9a80*/  IADD3 R18, P4, P5, R21, UR7, R2 ;  /* 0x0000000715127c10 */ /* 0x000fe2000fd9e002 */
[----:B------:R-:W-:-:S05]  /*9a90*/  FFMA R19, R158, UR11, R19 ;  /* 0x0000000b9e137c23 */ /* 0x000fca0008000013 */
[----:B------:R-:W-:Y:S02]  /*9aa0*/  F2FP.BF16.F32.PACK_AB R16, RZ, R19 ;  /* 0x00000013ff10723e */ /* 0x000fe400000010ff */
[----:B------:R-:W-:-:S05]  /*9ab0*/  IADD3.X R19, R23, UR4, R3, P4, P5 ;  /* 0x0000000417137c10 */ /* 0x000fca000a7ea403 */
[----:B------:R0:W-:Y:S01]  /*9ac0*/  @P3 STG.E.U16 desc[UR20][R18.64+0x10], R16 ;  /* 0x0000101012003986 */ /* 0x0001e2000c101514 */
[----:B------:R-:W-:Y:S05]  /*9ad0*/  @!P2 BRA `(.L_x_163) ;  /* 0x000000000004a947 */ /* 0x000fea0003800000 */
[----:B------:R0:W5:Y:S02]  /*9ae0*/  LDG.E.LTC128B.U16 R15, desc[UR20][R4.64+0x12] ;  /* 0x00001214040f7981 */ /* 0x000164000c1e1520 */
.L_x_163:
[----:B------:R-:W-:Y:S05]  /*9af0*/  BSYNC B0 ;  /* 0x0000000000007941 */ /* 0x000fea0003800000 */
.L_x_162:
        /* <DEDUP_REMOVED lines=9> */
.L_x_165:
[----:B------:R-:W-:Y:S05]  /*9b90*/  BSYNC B0 ;  /* 0x0000000000007941 */ /* 0x000fea0003800000 */
.L_x_164:
        /* <DEDUP_REMOVED lines=9> */
.L_x_167:
[----:B------:R-:W-:Y:S05]  /*9c30*/  BSYNC B0 ;  /* 0x0000000000007941 */ /* 0x000fea0003800000 */
.L_x_166:
        /* <DEDUP_REMOVED lines=9> */
.L_x_169:
[----:B------:R-:W-:Y:S05]  /*9cd0*/  BSYNC B0 ;  /* 0x0000000000007941 */ /* 0x000fea0003800000 */
.L_x_168:
        /* <DEDUP_REMOVED lines=9> */
.L_x_171:
[----:B------:R-:W-:Y:S05]  /*9d70*/  BSYNC B0 ;  /* 0x0000000000007941 */ /* 0x000fea0003800000 */
.L_x_170:
        /* <DEDUP_REMOVED lines=9> */
.L_x_173:
[----:B------:R-:W-:Y:S05]  /*9e10*/  BSYNC B0 ;  /* 0x0000000000007941 */ /* 0x000fea0003800000 */
.L_x_172:
        /* <DEDUP_REMOVED lines=9> */
.L_x_175:
[----:B------:R-:W-:Y:S05]  /*9eb0*/  BSYNC B0 ;  /* 0x0000000000007941 */ /* 0x000fea0003800000 */
.L_x_174:
[----:B-----5:R-:W-:Y:S01]  /*9ec0*/  SHF.L.U32 R16, R15, 0x10, RZ ;  /* 0x000000100f107819 */ /* 0x020fe200000006ff */
        /* <DEDUP_REMOVED lines=8> */
.L_x_177:
[----:B------:R-:W-:Y:S05]  /*9f50*/  BSYNC B0 ;  /* 0x0000000000007941 */ /* 0x000fea0003800000 */
.L_x_176:
        /* <DEDUP_REMOVED lines=9> */
.L_x_179:
[----:B------:R-:W-:Y:S05]  /*9ff0*/  BSYNC B0 ;  /* 0x0000000000007941 */ /* 0x000fea0003800000 */
.L_x_178:
        /* <DEDUP_REMOVED lines=9> */
.L_x_181:
[----:B------:R-:W-:Y:S05]  /*a090*/  BSYNC B0 ;  /* 0x0000000000007941 */ /* 0x000fea0003800000 */
.L_x_180:
        /* <DEDUP_REMOVED lines=9> */
.L_x_183:
[----:B------:R-:W-:Y:S05]  /*a130*/  BSYNC B0 ;  /* 0x0000000000007941 */ /* 0x000fea0003800000 */
.L_x_182:
        /* <DEDUP_REMOVED lines=9> */
.L_x_185:
[----:B------:R-:W-:Y:S05]  /*a1d0*/  BSYNC B0 ;  /* 0x0000000000007941 */ /* 0x000fea0003800000 */
.L_x_184:
        /* <DEDUP_REMOVED lines=9> */
.L_x_187:
[----:B------:R-:W-:Y:S05]  /*a270*/  BSYNC B0 ;  /* 0x0000000000007941 */ /* 0x000fea0003800000 */
.L_x_186:
        /* <DEDUP_REMOVED lines=9> */
.L_x_189:
[----:B------:R-:W-:Y:S05]  /*a310*/  BSYNC B0 ;  /* 0x0000000000007941 */ /* 0x000fea0003800000 */
.L_x_188:
        /* <DEDUP_REMOVED lines=9> */
.L_x_191:
[----:B------:R-:W-:Y:S05]  /*a3b0*/  BSYNC B0 ;  /* 0x0000000000007941 */ /* 0x000fea0003800000 */
.L_x_190:
        /* <DEDUP_REMOVED lines=9> */
.L_x_193:
[----:B------:R-:W-:Y:S05]  /*a450*/  BSYNC B0 ;  /* 0x0000000000007941 */ /* 0x000fea0003800000 */
.L_x_192:
        /* <DEDUP_REMOVED lines=9> */
.L_x_195:
[----:B------:R-:W-:Y:S05]  /*a4f0*/  BSYNC B0 ;  /* 0x0000000000007941 */ /* 0x000fea0003800000 */
.L_x_194:
        /* <DEDUP_REMOVED lines=9> */
.L_x_197:
[----:B------:R-:W-:Y:S05]  /*a590*/  BSYNC B0 ;  /* 0x0000000000007941 */ /* 0x000fea0003800000 */
.L_x_196:
        /* <DEDUP_REMOVED lines=9> */
.L_x_199:
[----:B------:R-:W-:Y:S05]  /*a630*/  BSYNC B0 ;  /* 0x0000000000007941 */ /* 0x000fea0003800000 */
.L_x_198:
        /* <DEDUP_REMOVED lines=9> */
.L_x_201:
[----:B------:R-:W-:Y:S05]  /*a6d0*/  BSYNC B0 ;  /* 0x0000000000007941 */ /* 0x000fea0003800000 */
.L_x_200:
        /* <DEDUP_REMOVED lines=9> */
.L_x_203:
[----:B------:R-:W-:Y:S05]  /*a770*/  BSYNC B0 ;  /* 0x0000000000007941 */ /* 0x000fea0003800000 */
.L_x_202:
        /* <DEDUP_REMOVED lines=9> */
.L_x_205:
[----:B------:R-:W-:Y:S05]  /*a810*/  BSYNC B0 ;  /* 0x0000000000007941 */ /* 0x000fea0003800000 */
.L_x_204:
        /* <DEDUP_REMOVED lines=9> */
.L_x_207:
[----:B------:R-:W-:Y:S05]  /*a8b0*/  BSYNC B0 ;  /* 0x0000000000007941 */ /* 0x000fea0003800000 */
.L_x_206:
        /* <DEDUP_REMOVED lines=9> */
.L_x_209:
[----:B------:R-:W-:Y:S05]  /*a950*/  BSYNC B0 ;  /* 0x0000000000007941 */ /* 0x000fea0003800000 */
.L_x_208:
        /* <DEDUP_REMOVED lines=9> */
.L_x_211:
[----:B------:R-:W-:Y:S05]  /*a9f0*/  BSYNC B0 ;  /* 0x0000000000007941 */ /* 0x000fea0003800000 */
.L_x_210:
        /* <DEDUP_REMOVED lines=9> */
.L_x_213:
[----:B------:R-:W-:Y:S05]  /*aa90*/  BSYNC B0 ;  /* 0x0000000000007941 */ /* 0x000fea0003800000 */
.L_x_212:
        /* <DEDUP_REMOVED lines=9> */
.L_x_215:
[----:B------:R-:W-:Y:S05]  /*ab30*/  BSYNC B0 ;  /* 0x0000000000007941 */ /* 0x000fea0003800000 */
.L_x_214:
        /* <DEDUP_REMOVED lines=9> */
.L_x_217:
[----:B------:R-:W-:Y:S05]  /*abd0*/  BSYNC B0 ;  /* 0x0000000000007941 */ /* 0x000fea0003800000 */
.L_x_216:
        /* <DEDUP_REMOVED lines=9> */
.L_x_219:
[----:B------:R-:W-:Y:S05]  /*ac70*/  BSYNC B0 ;  /* 0x0000000000007941 */ /* 0x000fea0003800000 */
.L_x_218:
        /* <DEDUP_REMOVED lines=9> */
.L_x_221:
[----:B------:R-:W-:Y:S05]  /*ad10*/  BSYNC B0 ;  /* 0x0000000000007941 */ /* 0x000fea0003800000 */
.L_x_220:
        /* <DEDUP_REMOVED lines=9> */
.L_x_223:
[----:B------:R-:W-:Y:S05]  /*adb0*/  BSYNC B0 ;  /* 0x0000000000007941 */ /* 0x000fea0003800000 */
.L_x_222:
        /* <DEDUP_REMOVED lines=9> */
.L_x_225:
[----:B------:R-:W-:Y:S05]  /*ae50*/  BSYNC B0 ;  /* 0x0000000000007941 */ /* 0x000fea0003800000 */
.L_x_224:
        /* <DEDUP_REMOVED lines=9> */
.L_x_227:
[----:B------:R-:W-:Y:S05]  /*aef0*/  BSYNC B0 ;  /* 0x0000000000007941 */ /* 0x000fea0003800000 */
.L_x_226:
        /* <DEDUP_REMOVED lines=9> */
.L_x_229:
[----:B------:R-:W-:Y:S05]  /*af90*/  BSYNC B0 ;  /* 0x0000000000007941 */ /* 0x000fea0003800000 */
.L_x_228:
        /* <DEDUP_REMOVED lines=9> */
.L_x_231:
[----:B------:R-:W-:Y:S05]  /*b030*/  BSYNC B0 ;  /* 0x0000000000007941 */ /* 0x000fea0003800000 */
.L_x_230:
        /* <DEDUP_REMOVED lines=9> */
.L_x_233:
[----:B------:R-:W-:Y:S05]  /*b0d0*/  BSYNC B0 ;  /* 0x0000000000007941 */ /* 0x000fea0003800000 */
.L_x_232:
        /* <DEDUP_REMOVED lines=9> */
.L_x_235:
[----:B------:R-:W-:Y:S05]  /*b170*/  BSYNC B0 ;  /* 0x0000000000007941 */ /* 0x000fea0003800000 */
.L_x_234:
        /* <DEDUP_REMOVED lines=9> */
.L_x_237:
[----:B------:R-:W-:Y:S05]  /*b210*/  BSYNC B0 ;  /* 0x0000000000007941 */ /* 0x000fea0003800000 */
.L_x_236:
        /* <DEDUP_REMOVED lines=9> */
.L_x_239:
[----:B------:R-:W-:Y:S05]  /*b2b0*/  BSYNC B0 ;  /* 0x0000000000007941 */ /* 0x000fea0003800000 */
.L_x_238:
        /* <DEDUP_REMOVED lines=9> */
.L_x_241:
[----:B------:R-:W-:Y:S05]  /*b350*/  BSYNC B0 ;  /* 0x0000000000007941 */ /* 0x000fea0003800000 */
.L_x_240:
        /* <DEDUP_REMOVED lines=9> */
.L_x_243:
[----:B------:R-:W-:Y:S05]  /*b3f0*/  BSYNC B0 ;  /* 0x0000000000007941 */ /* 0x000fea0003800000 */
.L_x_242:
        /* <DEDUP_REMOVED lines=9> */
.L_x_245:
[----:B------:R-:W-:Y:S05]  /*b490*/  BSYNC B0 ;  /* 0x0000000000007941 */ /* 0x000fea0003800000 */
.L_x_244:
        /* <DEDUP_REMOVED lines=9> */
.L_x_247:
[----:B------:R-:W-:Y:S05]  /*b530*/  BSYNC B0 ;  /* 0x0000000000007941 */ /* 0x000fea0003800000 */
.L_x_246:
        /* <DEDUP_REMOVED lines=9> */
.L_x_249:
[----:B------:R-:W-:Y:S05]  /*b5d0*/  BSYNC B0 ;  /* 0x0000000000007941 */ /* 0x000fea0003800000 */
.L_x_248:
        /* <DEDUP_REMOVED lines=9> */
.L_x_251:
[----:B------:R-:W-:Y:S05]  /*b670*/  BSYNC B0 ;  /* 0x0000000000007941 */ /* 0x000fea0003800000 */
.L_x_250:
        /* <DEDUP_REMOVED lines=9> */
.L_x_253:
[----:B------:R-:W-:Y:S05]  /*b710*/  BSYNC B0 ;  /* 0x0000000000007941 */ /* 0x000fea0003800000 */
.L_x_252:
        /* <DEDUP_REMOVED lines=9> */
.L_x_255:
[----:B------:R-:W-:Y:S05]  /*b7b0*/  BSYNC B0 ;  /* 0x0000000000007941 */ /* 0x000fea0003800000 */
.L_x_254:
        /* <DEDUP_REMOVED lines=9> */
.L_x_257:
[----:B------:R-:W-:Y:S05]  /*b850*/  BSYNC B0 ;  /* 0x0000000000007941 */ /* 0x000fea0003800000 */
.L_x_256:
        /* <DEDUP_REMOVED lines=9> */
.L_x_259:
[----:B------:R-:W-:Y:S05]  /*b8f0*/  BSYNC B0 ;  /* 0x0000000000007941 */ /* 0x000fea0003800000 */
.L_x_258:
        /* <DEDUP_REMOVED lines=9> */
.L_x_261:
[----:B------:R-:W-:Y:S05]  /*b990*/  BSYNC B0 ;  /* 0x0000000000007941 */ /* 0x000fea0003800000 */
.L_x_260:
        /* <DEDUP_REMOVED lines=9> */
.L_x_263:
[----:B------:R-:W-:Y:S05]  /*ba30*/  BSYNC B0 ;  /* 0x0000000000007941 */ /* 0x000fea0003800000 */
.L_x_262:
        /* <DEDUP_REMOVED lines=9> */
.L_x_265:
[----:B------:R-:W-:Y:S05]  /*bad0*/  BSYNC B0 ;  /* 0x0000000000007941 */ /* 0x000fea0003800000 */
.L_x_264:
        /* <DEDUP_REMOVED lines=9> */
.L_x_267:
[----:B------:R-:W-:Y:S05]  /*bb70*/  BSYNC B0 ;  /* 0x0000000000007941 */ /* 0x000fea0003800000 */
.L_x_266:
        /* <DEDUP_REMOVED lines=9> */
.L_x_269:
[----:B------:R-:W-:Y:S05]  /*bc10*/  BSYNC B0 ;  /* 0x0000000000007941 */ /* 0x000fea0003800000 */
.L_x_268:
        /* <DEDUP_REMOVED lines=9> */
.L_x_271:
[----:B------:R-:W-:Y:S05]  /*bcb0*/  BSYNC B0 ;  /* 0x0000000000007941 */ /* 0x000fea0003800000 */
.L_x_270:
[----:B01--45:R-:W-:Y:S01]  /*bcc0*/  SHF.L.U32 R6, R15, 0x10, RZ ;  /* 0x000000100f067819 */ /* 0x033fe200000006ff */
        /* <DEDUP_REMOVED lines=8> */
.L_x_273:
[----:B------:R-:W-:Y:S05]  /*bd50*/  BSYNC B0 ;  /* 0x0000000000007941 */ /* 0x000fea0003800000 */
.L_x_272:
[----:B0----5:R-:W-:Y:S01]  /*bd60*/  IMAD.U32 R6, R15, 0x10000, RZ ;  /* 0x000100000f067824 */ /* 0x021fe200078e00ff */
[----:B------:R-:W-:Y:S01]  /*bd70*/  ISETP.GT.AND P1, PT, R0, 0x79, P1 ;  /* 0x000000790000780c */ /* 0x000fe20000f24270 */
[----:B------:R-:W-:Y:S01]  /*bd80*/  BSSY B0, `(.L_x_274) ;  /* 0x000000b000007945 */ /* 0x000fe20003800000 */
[----:B------:R-:W-:Y:S01]  /*bd90*/  IADD3 R20, P0, R12, 0x80, RZ ;  /* 0x000000800c147810 */ /* 0x000fe20007f1e0ff */
[----:B------:R-:W-:Y:S01]  /*bda0*/  FMUL R7, R6, UR22 ;  /* 0x0000001606077c20 */ /* 0x000fe20008400000 */
[----:B------:R-:W-:-:S03]  /*bdb0*/  @P2 IMAD.MOV.U32 R6, RZ, RZ, R18 ;  /* 0x000000ffff062224 */ /* 0x000fc600078e0012 */
[----:B------:R-:W-:-:S05]  /*bdc0*/  FFMA R7, R214, UR11, R7 ;  /* 0x0000000bd6077c23 */ /* 0x000fca0008000007 */
[----:B------:R-:W-:-:S04]  /*bdd0*/  F2FP.BF16.F32.PACK_AB R7, RZ, R7 ;  /* 0x00000007ff07723e */ /* 0x000fc800000010ff */
[----:B------:R-:W-:Y:S01]  /*bde0*/  PRMT R8, R7, 0x7610, R8 ;  /* 0x0000761007087816 */ /* 0x000fe20000000008 */
[----:B------:R-:W-:-:S05]  /*bdf0*/  @P2 IMAD.MOV.U32 R7, RZ, RZ, R19 ;  /* 0x000000ffff072224 */ /* 0x000fca00078e0013 */
[----:B------:R0:W-:Y:S01]  /*be00*/  @P2 STG.E.U16 desc[UR20][R6.64+0xf0], R8 ;  /* 0x0000f00806002986 */ /* 0x0001e2000c101514 */
[----:B------:R-:W-:Y:S05]  /*be10*/  @!P1 BRA `(.L_x_275) ;  /* 0x0000000000049947 */ /* 0x000fea0003800000 */
[----:B------:R4:W5:Y:S02]  /*be20*/  LDG.E.LTC128B.U16 R15, desc[UR20][R4.64+0xf2] ;  /* 0x0000f214040f7981 */ /* 0x000964000c1e1520 */
.L_x_275:
[----:B------:R-:W-:Y:S05]  /*be30*/  BSYNC B0 ;  /* 0x0000000000007941 */ /* 0x000fea0003800000 */
.L_x_274:
[----:B-12345:R-:W-:Y:S02]  /*be40*/  IMAD.U32 R4, R15, 0x10000, RZ ;  /* 0x000100000f047824 */ /* 0x03efe400078e00ff */
[----:B------:R-:W-:Y:S01]  /*be50*/  IMAD.X R5, RZ, RZ, R13, P0 ;  /* 0x000000ffff057224 */ /* 0x000fe200000e060d */
[----:B------:R-:W-:Y:S01]  /*be60*/  ISETP.GT.AND P0, PT, R14, 0x80, PT ;  /* 0x000000800e00780c */ /* 0x000fe20003f04270 */
[----:B------:R-:W-:Y:S01]  /*be70*/  FMUL R4, R4, UR22 ;  /* 0x0000001604047c20 */ /* 0x000fe20008400000 */
[----:B0-----:R-:W-:Y:S02]  /*be80*/  IMAD.WIDE.U32 R6, R20, UR16, R10 ;  /* 0x0000001014067c25 */ /* 0x001fe4000f8e000a */
[----:B------:R-:W-:Y:S02]  /*be90*/  ISETP.GT.AND P3, PT, R0, RZ, P0 ;  /* 0x000000ff0000720c */ /* 0x000fe40000764270 */
[----:B------:R-:W-:Y:S01]  /*bea0*/  FFMA R4, R215, UR11, R4 ;  /* 0x0000000bd7047c23 */ /* 0x000fe20008000004 */
[----:B------:R-:W-:-:S04]  /*beb0*/  IMAD R5, R5, UR16, RZ ;  /* 0x0000001005057c24 */ /* 0x000fc8000f8e02ff */
[----:B------:R-:W-:Y:S01]  /*bec0*/  IMAD R21, R20, UR17, R5 ;  /* 0x0000001114157c24 */ /* 0x000fe2000f8e0205 */
[----:B------:R-:W-:Y:S02]  /*bed0*/  F2FP.BF16.F32.PACK_AB R8, RZ, R4 ;  /* 0x00000004ff08723e */ /* 0x000fe400000010ff */
[----:B------:R-:W-:Y:S02]  /*bee0*/  LEA R4, P2, R6, UR18, 0x1 ;  /* 0x0000001206047c11 */ /* 0x000fe4000f8408ff */
[----:B------:R-:W-:Y:S02]  /*bef0*/  IADD3 R5, R7, R21, RZ ;  /* 0x0000001507057210 */ /* 0x000fe40007ffe0ff */
[----:B------:R-:W-:Y:S02]  /*bf00*/  PRMT R9, R8, 0x7610, R9 ;  /* 0x0000761008097816 */ /* 0x000fe40000000009 */
[----:B------:R-:W-:-:S03]  /*bf10*/  LEA.HI.X R5, R6, UR19, R5, 0x1, P2 ;  /* 0x0000001306057c11 */ /* 0x000fc600090f0c05 */
[----:B------:R0:W-:Y:S04]  /*bf20*/  @P1 STG.E.U16 desc[UR20][R18.64+0xf2], R9 ;  /* 0x0000f20912001986 */ /* 0x0001e8000c101514 */
[----:B------:R-:W2:Y:S01]  /*bf30*/  @P3 LDG.E.LTC128B.U16 R15, desc[UR20][R4.64] ;  /* 0x00000014040f3981 */ /* 0x000ea2000c1e1520 */
[----:B------:R-:W-:Y:S01]  /*bf40*/  USHF.L.U32 UR4, UR14, 0x8, URZ ;  /* 0x000000080e047899 */ /* 0x000fe2000800063f */
[----:B------:R-:W-:Y:S01]  /*bf50*/  ISETP.GT.AND P2, PT, R0, 0x1, P0 ;  /* 0x000000010000780c */ /* 0x000fe20000744270 */
[----:B------:R-:W-:Y:S01]  /*bf60*/  USHF.L.U64.HI UR6, UR14, 0x8, UR15 ;  /* 0x000000080e067899 */ /* 0x000fe2000801020f */
[----:B------:R-:W-:Y:S03]  /*bf70*/  BSSY B0, `(.L_x_276) ;  /* 0x000000a000007945 */ /* 0x000fe60003800000 */
[----:B------:R-:W-:-:S04]  /*bf80*/  IADD3 R8, P1, R2, UR4, RZ ;  /* 0x0000000402087c10 */ /* 0x000fc8000ff3e0ff */
[----:B0-----:R-:W-:Y:S01]  /*bf90*/  IADD3.X R9, R3, UR6, RZ, P1, !PT ;  /* 0x0000000603097c10 */ /* 0x001fe20008ffe4ff */
[----:B--2---:R-:W-:-:S04]  /*bfa0*/  IMAD.U32 R6, R15, 0x10000, RZ ;  /* 0x000100000f067824 */ /* 0x004fc800078e00ff */
[----:B------:R-:W-:-:S04]  /*bfb0*/  FMUL R7, R6, UR22 ;  /* 0x0000001606077c20 */ /* 0x000fc80008400000 */
[----:B------:R-:W-:-:S05]  /*bfc0*/  FFMA R7, R88, UR11, R7 ;  /* 0x0000000b58077c23 */ /* 0x000fca0008000007 */
[----:B------:R-:W-:-:S05]  /*bfd0*/  F2FP.BF16.F32.PACK_AB R7, RZ, R7 ;  /* 0x00000007ff07723e */ /* 0x000fca00000010ff */
[----:B------:R0:W-:Y:S01]  /*bfe0*/  @P3 STG.E.U16 desc[UR20][R8.64], R7 ;  /* 0x0000000708003986 */ /* 0x0001e2000c101514 */
[----:B------:R-:W-:Y:S05]  /*bff0*/  @!P2 BRA `(.L_x_277) ;  /* 0x000000000004a947 */ /* 0x000fea0003800000 */
[----:B------:R1:W5:Y:S02]  /*c000*/  LDG.E.LTC128B.U16 R15, desc[UR20][R4.64+0x2] ;  /* 0x00000214040f7981 */ /* 0x000364000c1e1520 */
.L_x_277:
[----:B------:R-:W-:Y:S05]  /*c010*/  BSYNC B0 ;  /* 0x0000000000007941 */ /* 0x000fea0003800000 */
.L_x_276:
        /* <DEDUP_REMOVED lines=15> */
.L_x_279:
[----:B------:R-:W-:Y:S05]  /*c110*/  BSYNC B0 ;  /* 0x0000000000007941 */ /* 0x000fea0003800000 */
.L_x_278:
        /* <DEDUP_REMOVED lines=11> */
.L_x_281:
[----:B------:R-:W-:Y:S05]  /*c1d0*/  BSYNC B0 ;  /* 0x0000000000007941 */ /* 0x000fea0003800000 */
.L_x_280:
        /* <DEDUP_REMOVED lines=9> */
.L_x_283:
[----:B------:R-:W-:Y:S05]  /*c270*/  BSYNC B0 ;  /* 0x0000000000007941 */ /* 0x000fea0003800000 */
.L_x_282:
        /* <DEDUP_REMOVED lines=9> */
.L_x_285:
[----:B------:R-:W-:Y:S05]  /*c310*/  BSYNC B0 ;  /* 0x0000000000007941 */ /* 0x000fea0003800000 */
.L_x_284:
        /* <DEDUP_REMOVED lines=9> */
.L_x_287:
[----:B------:R-:W-:Y:S05]  /*c3b0*/  BSYNC B0 ;  /* 0x0000000000007941 */ /* 0x000fea0003800000 */
.L_x_286:
        /* <DEDUP_REMOVED lines=13> */
.L_x_289:
[----:B------:R-:W-:Y:S05]  /*c490*/  BSYNC B0 ;  /* 0x0000000000007941 */ /* 0x000fea0003800000 */
.L_x_288:
        /* <DEDUP_REMOVED lines=9> */
.L_x_291:
[----:B------:R-:W-:Y:S05]  /*c530*/  BSYNC B0 ;  /* 0x0000000000007941 */ /* 0x000fea0003800000 */
.L_x_290:
        /* <DEDUP_REMOVED lines=9> */
.L_x_293:
[----:B------:R-:W-:Y:S05]  /*c5d0*/  BSYNC B0 ;  /* 0x0000000000007941 */ /* 0x000fea0003800000 */
.L_x_292:
        /* <DEDUP_REMOVED lines=9> */
.L_x_295:
[----:B------:R-:W-:Y:S05]  /*c670*/  BSYNC B0 ;  /* 0x0000000000007941 */ /* 0x000fea0003800000 */
.L_x_294:
        /* <DEDUP_REMOVED lines=9> */
.L_x_297:
[----:B------:R-:W-:Y:S05]  /*c710*/  BSYNC B0 ;  /* 0x0000000000007941 */ /* 0x000fea0003800000 */
.L_x_296:
        /* <DEDUP_REMOVED lines=9> */
.L_x_299:
[----:B------:R-:W-:Y:S05]  /*c7b0*/  BSYNC B0 ;  /* 0x0000000000007941 */ /* 0x000fea0003800000 */
.L_x_298:
        /* <DEDUP_REMOVED lines=9> */
.L_x_301:
[----:B------:R-:W-:Y:S05]  /*c850*/  BSYNC B0 ;  /* 0x0000000000007941 */ /* 0x000fea0003800000 */
.L_x_300:
        /* <DEDUP_REMOVED lines=9> */
.L_x_303:
[----:B------:R-:W-:Y:S05]  /*c8f0*/  BSYNC B0 ;  /* 0x0000000000007941 */ /* 0x000fea0003800000 */
.L_x_302:
        /* <DEDUP_REMOVED lines=9> */
.L_x_305:
[----:B------:R-:W-:Y:S05]  /*c990*/  BSYNC B0 ;  /* 0x0000000000007941 */ /* 0x000fea0003800000 */
.L_x_304:
        /* <DEDUP_REMOVED lines=9> */
.L_x_307:
[----:B------:R-:W-:Y:S05]  /*ca30*/  BSYNC B0 ;  /* 0x0000000000007941 */ /* 0x000fea0003800000 */
.L_x_306:
        /* <DEDUP_REMOVED lines=9> */
.L_x_309:
[----:B------:R-:W-:Y:S05]  /*cad0*/  BSYNC B0 ;  /* 0x0000000000007941 */ /* 0x000fea0003800000 */
.L_x_308:
        /* <DEDUP_REMOVED lines=9> */
.L_x_311:
[----:B------:R-:W-:Y:S05]  /*cb70*/  BSYNC B0 ;  /* 0x0000000000007941 */ /* 0x000fea0003800000 */
.L_x_310:
        /* <DEDUP_REMOVED lines=9> */
.L_x_313:
[----:B------:R-:W-:Y:S05]  /*cc10*/  BSYNC B0 ;  /* 0x0000000000007941 */ /* 0x000fea0003800000 */
.L_x_312:
        /* <DEDUP_REMOVED lines=9> */
.L_x_315:
[----:B------:R-:W-:Y:S05]  /*ccb0*/  BSYNC B0 ;  /* 0x0000000000007941 */ /* 0x000fea0003800000 */
.L_x_314:
        /* <DEDUP_REMOVED lines=9> */
.L_x_317:
[----:B------:R-:W-:Y:S05]  /*cd50*/  BSYNC B0 ;  /* 0x0000000000007941 */ /* 0x000fea0003800000 */
.L_x_316:
        /* <DEDUP_REMOVED lines=9> */
.L_x_319:
[----:B------:R-:W-:Y:S05]  /*cdf0*/  BSYNC B0 ;  /* 0x0000000000007941 */ /* 0x000fea0003800000 */
.L_x_318:
        /* <DEDUP_REMOVED lines=9> */
.L_x_321:
[----:B------:R-:W-:Y:S05]  /*ce90*/  BSYNC B0 ;  /* 0x0000000000007941 */ /* 0x000fea0003800000 */
.L_x_320:
        /* <DEDUP_REMOVED lines=9> */
.L_x_323:
[----:B------:R-:W-:Y:S05]  /*cf30*/  BSYNC B0 ;  /* 0x0000000000007941 */ /* 0x000fea0003800000 */
.L_x_322:
        /* <DEDUP_REMOVED lines=9> */
.L_x_325:
[----:B------:R-:W-:Y:S05]  /*cfd0*/  BSYNC B0 ;  /* 0x0000000000007941 */ /* 0x000fea0003800000 */
.L_x_324:
        /* <DEDUP_REMOVED lines=9> */
.L_x_327:
[----:B------:R-:W-:Y:S05]  /*d070*/  BSYNC B0 ;  /* 0x0000000000007941 */ /* 0x000fea0003800000 */
.L_x_326:
        /* <DEDUP_REMOVED lines=9> */
.L_x_329:
[----:B------:R-:W-:Y:S05]  /*d110*/  BSYNC B0 ;  /* 0x0000000000007941 */ /* 0x000fea0003800000 */
.L_x_328:
        /* <DEDUP_REMOVED lines=9> */
.L_x_331:
[----:B------:R-:W-:Y:S05]  /*d1b0*/  BSYNC B0 ;  /* 0x0000000000007941 */ /* 0x000fea0003800000 */
.L_x_330:
        /* <DEDUP_REMOVED lines=9> */
.L_x_333:
[----:B------:R-:W-:Y:S05]  /*d250*/  BSYNC B0 ;  /* 0x0000000000007941 */ /* 0x000fea0003800000 */
.L_x_332:
        /* <DEDUP_REMOVED lines=9> */
.L_x_335:
[----:B------:R-:W-:Y:S05]  /*d2f0*/  BSYNC B0 ;  /* 0x0000000000007941 */ /* 0x000fea0003800000 */
.L_x_334:
        /* <DEDUP_REMOVED lines=9> */
.L_x_337:
[----:B------:R-:W-:Y:S05]  /*d390*/  BSYNC B0 ;  /* 0x0000000000007941 */ /* 0x000fea0003800000 */
.L_x_336:
        /* <DEDUP_REMOVED lines=9> */
.L_x_339:
[----:B------:R-:W-:Y:S05]  /*d430*/  BSYNC B0 ;  /* 0x0000000000007941 */ /* 0x000fea0003800000 */
.L_x_338:
        /* <DEDUP_REMOVED lines=9> */
.L_x_341:
[----:B------:R-:W-:Y:S05]  /*d4d0*/  BSYNC B0 ;  /* 0x0000000000007941 */ /* 0x000fea0003800000 */
.L_x_340:
        /* <DEDUP_REMOVED lines=9> */
.L_x_343:
[----:B------:R-:W-:Y:S05]  /*d570*/  BSYNC B0 ;  /* 0x0000000000007941 */ /* 0x000fea0003800000 */
.L_x_342:
        /* <DEDUP_REMOVED lines=9> */
.L_x_345:
[----:B------:R-:W-:Y:S05]  /*d610*/  BSYNC B0 ;  /* 0x0000000000007941 */ /* 0x000fea0003800000 */
.L_x_344:
        /* <DEDUP_REMOVED lines=9> */
.L_x_347:
[----:B------:R-:W-:Y:S05]  /*d6b0*/  BSYNC B0 ;  /* 0x0000000000007941 */ /* 0x000fea0003800000 */
.L_x_346:
        /* <DEDUP_REMOVED lines=9> */
.L_x_349:
[----:B------:R-:W-:Y:S05]  /*d750*/  BSYNC B0 ;  /* 0x0000000000007941 */ /* 0x000fea0003800000 */
.L_x_348:
        /* <DEDUP_REMOVED lines=9> */
.L_x_351:
[----:B------:R-:W-:Y:S05]  /*d7f0*/  BSYNC B0 ;  /* 0x0000000000007941 */ /* 0x000fea0003800000 */
.L_x_350:
        /* <DEDUP_REMOVED lines=9> */
.L_x_353:
[----:B------:R-:W-:Y:S05]  /*d890*/  BSYNC B0 ;  /* 0x0000000000007941 */ /* 0x000fea0003800000 */
.L_x_352:
        /* <DEDUP_REMOVED lines=9> */
.L_x_355:
[----:B------:R-:W-:Y:S05]  /*d930*/  BSYNC B0 ;  /* 0x0000000000007941 */ /* 0x000fea0003800000 */
.L_x_354:
        /* <DEDUP_REMOVED lines=9> */
.L_x_357:
[----:B------:R-:W-:Y:S05]  /*d9d0*/  BSYNC B0 ;  /* 0x0000000000007941 */ /* 0x000fea0003800000 */
.L_x_356:
        /* <DEDUP_REMOVED lines=9> */
.L_x_359:
[----:B------:R-:W-:Y:S05]  /*da70*/  BSYNC B0 ;  /* 0x0000000000007941 */ /* 0x000fea0003800000 */
.L_x_358:
        /* <DEDUP_REMOVED lines=9> */
.L_x_361:
[----:B------:R-:W-:Y:S05]  /*db10*/  BSYNC B0 ;  /* 0x0000000000007941 */ /* 0x000fea0003800000 */
.L_x_360:
        /* <DEDUP_REMOVED lines=9> */
.L_x_363:
[----:B------:R-:W-:Y:S05]  /*dbb0*/  BSYNC B0 ;  /* 0x0000000000007941 */ /* 0x000fea0003800000 */
.L_x_362:
        /* <DEDUP_REMOVED lines=9> */
.L_x_365:
[----:B------:R-:W-:Y:S05]  /*dc50*/  BSYNC B0 ;  /* 0x0000000000007941 */ /* 0x000fea0003800000 */
.L_x_364:
        /* <DEDUP_REMOVED lines=9> */
.L_x_367:
[----:B------:R-:W-:Y:S05]  /*dcf0*/  BSYNC B0 ;  /* 0x0000000000007941 */ /* 0x000fea0003800000 */
.L_x_366:
        /* <DEDUP_REMOVED lines=9> */
.L_x_369:
[----:B------:R-:W-:Y:S05]  /*dd90*/  BSYNC B0 ;  /* 0x0000000000007941 */ /* 0x000fea0003800000 */
.L_x_368:
        /* <DEDUP_REMOVED lines=9> */
.L_x_371:
[----:B------:R-:W-:Y:S05]  /*de30*/  BSYNC B0 ;  /* 0x0000000000007941 */ /* 0x000fea0003800000 */
.L_x_370:
        /* <DEDUP_REMOVED lines=9> */
.L_x_373:
[----:B------:R-:W-:Y:S05]  /*ded0*/  BSYNC B0 ;  /* 0x0000000000007941 */ /* 0x000fea0003800000 */
.L_x_372:
        /* <DEDUP_REMOVED lines=9> */
.L_x_375:
[----:B------:R-:W-:Y:S05]  /*df70*/  BSYNC B0 ;  /* 0x0000000000007941 */ /* 0x000fea0003800000 */
.L_x_374:
        /* <DEDUP_REMOVED lines=9> */
.L_x_377:
[----:B------:R-:W-:Y:S05]  /*e010*/  BSYNC B0 ;  /* 0x0000000000007941 */ /* 0x000fea0003800000 */
.L_x_376:
        /* <DEDUP_REMOVED lines=9> */
.L_x_379:
[----:B------:R-:W-:Y:S05]  /*e0b0*/  BSYNC B0 ;  /* 0x0000000000007941 */ /* 0x000fea0003800000 */
.L_x_378:
        /* <DEDUP_REMOVED lines=9> */
.L_x_381:
[----:B------:R-:W-:Y:S05]  /*e150*/  BSYNC B0 ;  /* 0x0000000000007941 */ /* 0x000fea0003800000 */
.L_x_380:
        /* <DEDUP_REMOVED lines=9> */
.L_x_383:
[----:B------:R-:W-:Y:S05]  /*e1f0*/  BSYNC B0 ;  /* 0x0000000000007941 */ /* 0x000fea0003800000 */
.L_x_382:
        /* <DEDUP_REMOVED lines=9> */
.L_x_385:
[----:B------:R-:W-:Y:S05]  /*e290*/  BSYNC B0 ;  /* 0x0000000000007941 */ /* 0x000fea0003800000 */
.L_x_384:
        /* <DEDUP_REMOVED lines=9> */
.L_x_387:
[----:B------:R-:W-:Y:S05]  /*e330*/  BSYNC B0 ;  /* 0x0000000000007941 */ /* 0x000fea0003800000 */
.L_x_386:
        /* <DEDUP_REMOVED lines=9> */
.L_x_389:
[----:B------:R-:W-:Y:S05]  /*e3d0*/  BSYNC B0 ;  /* 0x0000000000007941 */ /* 0x000fea0003800000 */
.L_x_388:
        /* <DEDUP_REMOVED lines=9> */
.L_x_391:
[----:B------:R-:W-:Y:S05]  /*e470*/  BSYNC B0 ;  /* 0x0000000000007941 */ /* 0x000fea0003800000 */
.L_x_390:
        /* <DEDUP_REMOVED lines=9> */
.L_x_393:
[----:B------:R-:W-:Y:S05]  /*e510*/  BSYNC B0 ;  /* 0x0000000000007941 */ /* 0x000fea0003800000 */
.L_x_392:
        /* <DEDUP_REMOVED lines=9> */
.L_x_395:
[----:B------:R-:W-:Y:S05]  /*e5b0*/  BSYNC B0 ;  /* 0x0000000000007941 */ /* 0x000fea0003800000 */
.L_x_394:
        /* <DEDUP_REMOVED lines=9> */
.L_x_397:
[----:B------:R-:W-:Y:S05]  /*e650*/  BSYNC B0 ;  /* 0x0000000000007941 */ /* 0x000fea0003800000 */
.L_x_396:
[----:B01--45:R-:W-:Y:S01]  /*e660*/  IMAD.U32 R4, R15, 0x10000, RZ ;  /* 0x000100000f047824 */ /* 0x033fe200078e00ff */
        /* <DEDUP_REMOVED lines=8> */
.L_x_399:
[----:B------:R-:W-:Y:S05]  /*e6f0*/  BSYNC B0 ;  /* 0x0000000000007941 */ /* 0x000fea0003800000 */
.L_x_398:
[----:B0----5:R-:W-:Y:S01]  /*e700*/  IMAD.U32 R4, R15, 0x10000, RZ ;  /* 0x000100000f047824 */ /* 0x021fe200078e00ff */
[----:B------:R-:W-:Y:S01]  /*e710*/  ISETP.GT.AND P1, PT, R0, 0x79, P1 ;  /* 0x000000790000780c */ /* 0x000fe20000f24270 */
[----:B------:R-:W-:Y:S01]  /*e720*/  BSSY B0, `(.L_x_400) ;  /* 0x000000b000007945 */ /* 0x000fe20003800000 */
[----:B------:R-:W-:Y:S01]  /*e730*/  IADD3 R8, P0, R12, 0xc0, RZ ;  /* 0x000000c00c087810 */ /* 0x000fe20007f1e0ff */
[----:B------:R-:W-:Y:S01]  /*e740*/  FMUL R5, R4, UR22 ;  /* 0x0000001604057c20 */ /* 0x000fe20008400000 */
[----:B------:R-:W-:-:S03]  /*e750*/  @P2 MOV R4, R18 ;  /* 0x0000001200042202 */ /* 0x000fc60000000f00 */
[----:B------:R-:W-:-:S05]  /*e760*/  FFMA R5, R150, UR11, R5 ;  /* 0x0000000b96057c23 */ /* 0x000fca0008000005 */
[----:B------:R-:W-:-:S04]  /*e770*/  F2FP.BF16.F32.PACK_AB R5, RZ, R5 ;  /* 0x00000005ff05723e */ /* 0x000fc800000010ff */
[----:B------:R-:W-:Y:S01]  /*e780*/  PRMT R9, R5, 0x7610, R9 ;  /* 0x0000761005097816 */ /* 0x000fe20000000009 */
[----:B------:R-:W-:-:S05]  /*e790*/  @P2 IMAD.MOV.U32 R5, RZ, RZ, R19 ;  /* 0x000000ffff052224 */ /* 0x000fca00078e0013 */
[----:B------:R0:W-:Y:S01]  /*e7a0*/  @P2 STG.E.U16 desc[UR20][R4.64+0xf0], R9 ;  /* 0x0000f00904002986 */ /* 0x0001e2000c101514 */
[----:B------:R-:W-:Y:S05]  /*e7b0*/  @!P1 BRA `(.L_x_401) ;  /* 0x0000000000049947 */ /* 0x000fea0003800000 */
[----:B------:R4:W5:Y:S02]  /*e7c0*/  LDG.E.LTC128B.U16 R15, desc[UR20][R6.64+0xf2] ;  /* 0x0000f214060f7981 */ /* 0x000964000c1e1520 */
.L_x_401:
[----:B------:R-:W-:Y:S05]  /*e7d0*/  BSYNC B0 ;  /* 0x0000000000007941 */ /* 0x000fea0003800000 */
.L_x_400:
[----:B0----5:R-:W-:Y:S02]  /*e7e0*/  IMAD.U32 R4, R15, 0x10000, RZ ;  /* 0x000100000f047824 */ /* 0x021fe400078e00ff */
[----:B------:R-:W-:Y:S01]  /*e7f0*/  IMAD.X R12, RZ, RZ, R13, P0 ;  /* 0x000000ffff0c7224 */ /* 0x000fe200000e060d */
[----:B------:R-:W-:Y:S01]  /*e800*/  ISETP.GT.AND P0, PT, R14, 0xc0, PT ;  /* 0x000000c00e00780c */ /* 0x000fe20003f04270 */
[----:B------:R-:W-:Y:S01]  /*e810*/  FMUL R4, R4, UR22 ;  /* 0x0000001604047c20 */ /* 0x000fe20008400000 */
[----:B-1234-:R-:W-:Y:S02]  /*e820*/  IMAD.WIDE.U32 R6, R8, UR16, R10 ;  /* 0x0000001008067c25 */ /* 0x01efe4000f8e000a */
[----:B------:R-:W-:Y:S02]  /*e830*/  ISETP.GT.AND P2, PT, R0, RZ, P0 ;  /* 0x000000ff0000720c */ /* 0x000fe40000744270 */
[----:B------:R-:W-:Y:S01]  /*e840*/  FFMA R4, R151, UR11, R4 ;  /* 0x0000000b97047c23 */ /* 0x000fe20008000004 */
[----:B------:R-:W-:-:S04]  /*e850*/  IMAD R5, R12, UR16, RZ ;  /* 0x000000100c057c24 */ /* 0x000fc8000f8e02ff */
[----:B------:R-:W-:Y:S01]  /*e860*/  IMAD R13, R8, UR17, R5 ;  /* 0x00000011080d7c24 */ /* 0x000fe2000f8e0205 */
[----:B------:R-:W-:Y:S02]  /*e870*/  F2FP.BF16.F32.PACK_AB R9, RZ, R4 ;  /* 0x00000004ff09723e */ /* 0x000fe400000010ff */
[C---:B------:R-:W-:Y:S01]  /*e880*/  LEA R4, P3, R6.reuse, UR18, 0x1 ;  /* 0x0000001206047c11 */ /* 0x040fe2000f8608ff */
[----:B------:R-:W-:Y:S02]  /*e890*/  IMAD.IADD R5, R7, 0x1, R13 ;  /* 0x0000000107057824 */ /* 0x000fe400078e020d */
[----:B------:R0:W-:Y:S03]  /*e8a0*/  @P1 STG.E.U16 desc[UR20][R18.64+0xf2], R9 ;  /* 0x0000f20912001986 */ /* 0x0001e6000c101514 */
[----:B------:R-:W-:-:S05]  /*e8b0*/  LEA.HI.X R5, R6, UR19, R5, 0x1, P3 ;  /* 0x0000001306057c11 */ /* 0x000fca00098f0c05 */
[----:B------:R-:W2:Y:S01]  /*e8c0*/  @P2 LDG.E.LTC128B.U16 R15, desc[UR20][R4.64] ;  /* 0x00000014040f2981 */ /* 0x000ea2000c1e1520 */
[----:B------:R-:W-:Y:S01]  /*e8d0*/  UIMAD UR4, UR15, 0x180, URZ ;  /* 0x000001800f0478a4 */ /* 0x000fe2000f8e023f */
[----:B------:R-:W-:Y:S01]  /*e8e0*/  ISETP.GT.AND P3, PT, R0, 0x1, P0 ;  /* 0x000000010000780c */ /* 0x000fe20000764270 */
[----:B------:R-:W-:Y:S01]  /*e8f0*/  BSSY B0, `(.L_x_402) ;  /* 0x000000d000007945 */ /* 0x000fe20003800000 */
[----:B0-----:R-:W-:-:S05]  /*e900*/  MOV R9, UR14 ;  /* 0x0000000e00097c02 */ /* 0x001fca0008000f00 */
[----:B------:R-:W-:-:S04]  /*e910*/  IMAD.WIDE.U32 R2, R9, 0x180, R2 ;  /* 0x0000018009027825 */ /* 0x000fc800078e0002 */
[----:B--2---:R-:W-:-:S04]  /*e920*/  IMAD.U32 R6, R15, 0x10000, RZ ;  /* 0x000100000f067824 */ /* 0x004fc800078e00ff */
[----:B------:R-:W-:-:S04]  /*e930*/  FMUL R7, R6, UR22 ;  /* 0x0000001606077c20 */ /* 0x000fc80008400000 */
[----:B------:R-:W-:-:S05]  /*e940*/  FFMA R7, R24, UR11, R7 ;  /* 0x0000000b18077c23 */ /* 0x000fca0008000007 */
[----:B------:R-:W-:Y:S01]  /*e950*/  F2FP.BF16.F32.PACK_AB R6, RZ, R7 ;  /* 0x00000007ff06723e */ /* 0x000fe200000010ff */
[----:B------:R-:W-:-:S03]  /*e960*/  VIADD R7, R3, UR4 ;  /* 0x0000000403077c36 */ /* 0x000fc60008000000 */
[----:B------:R-:W-:Y:S01]  /*e970*/  PRMT R9, R6, 0x7610, R9 ;  /* 0x0000761006097816 */ /* 0x000fe20000000009 */
[----:B------:R-:W-:-:S05]  /*e980*/  @P2 IMAD.MOV.U32 R6, RZ, RZ, R2 ;  /* 0x000000ffff062224 */ /* 0x000fca00078e0002 */
[----:B------:R0:W-:Y:S01]  /*e990*/  @P2 STG.E.U16 desc[UR20][R6.64], R9 ;  /* 0x0000000906002986 */ /* 0x0001e2000c101514 */
[----:B------:R-:W-:Y:S05]  /*e9a0*/  @!P3 BRA `(.L_x_403) ;  /* 0x000000000004b947 */ /* 0x000fea0003800000 */
[----:B------:R1:W5:Y:S02]  /*e9b0*/  LDG.E.LTC128B.U16 R15, desc[UR20][R4.64+0x2] ;  /* 0x00000214040f7981 */ /* 0x000364000c1e1520 */
.L_x_403:
[----:B------:R-:W-:Y:S05]  /*e9c0*/  BSYNC B0 ;  /* 0x0000000000007941 */ /* 0x000fea0003800000 */
.L_x_402:
[----:B0-----:R-:W-:Y:S01]  /*e9d0*/  IMAD.WIDE.U32 R8, R8, R17, UR12 ;  /* 0x0000000c08087e25 */ /* 0x001fe2000f8e0011 */
[----:B------:R-:W-:Y:S01]  /*e9e0*/  ISETP.GT.AND P1, PT, R14, 0xc8, PT ;  /* 0x000000c80e00780c */ /* 0x000fe20003f24270 */
[----:B------:R-:W-:Y:S02]  /*e9f0*/  BSSY B0, `(.L_x_404) ;  /* 0x000000f000007945 */ /* 0x000fe40003800000 */
[----:B-----5:R-:W-:Y:S01]  /*ea00*/  IMAD.U32 R12, R15, 0x10000, RZ ;  /* 0x000100000f0c7824 */ /* 0x020fe200078e00ff */
[----:B------:R-:W-:Y:S02]  /*ea10*/  IADD3 R10, P2, R10, R8, RZ ;  /* 0x000000080a0a7210 */ /* 0x000fe40007f5e0ff */
[----:B------:R-:W-:Y:S01]  /*ea20*/  ISETP.GT.AND P4, PT, R0, RZ, P1 ;  /* 0x000000ff0000720c */ /* 0x000fe20000f84270 */
[----:B------:R-:W-:Y:S01]  /*ea30*/  FMUL R12, R12, UR22 ;  /* 0x000000160c0c7c20 */ /* 0x000fe20008400000 */
[----:B------:R-:W-:Y:S01]  /*ea40*/  IADD3.X R9, R11, R13, R9, P2, !PT ;  /* 0x0000000d0b097210 */ /* 0x000fe200017fe409 */
[----:B------:R-:W-:Y:S01]  /*ea50*/  @P3 IMAD.MOV.U32 R11, RZ, RZ, R7 ;  /* 0x000000ffff0b3224 */ /* 0x000fe200078e0007 */
[----:B------:R-:W-:Y:S01]  /*ea60*/  LEA R8, P2, R10, UR18, 0x1 ;  /* 0x000000120a087c11 */ /* 0x000fe2000f8408ff */
[----:B------:R-:W-:-:S03]  /*ea70*/  FFMA R12, R25, UR11, R12 ;  /* 0x0000000b190c7c23 */ /* 0x000fc6000800000c */
[----:B------:R-:W-:Y:S01]  /*ea80*/  LEA.HI.X R9, R10, UR19, R9, 0x1, P2 ;  /* 0x000000130a097c11 */ /* 0x000fe200090f0c09 */
[----:B------:R-:W-:Y:S01]  /*ea90*/  @P3 IMAD.MOV.U32 R10, RZ, RZ, R2 ;  /* 0x000000ffff0a3224 */ /* 0x000fe200078e0002 */
[----:B------:R-:W-:-:S05]  /*eaa0*/  F2FP.BF16.F32.PACK_AB R12, RZ, R12 ;  /* 0x0000000cff0c723e */ /* 0x000fca00000010ff */
[----:B------:R0:W-:Y:S01]  /*eab0*/  @P3 STG.E.U16 desc[UR20][R10.64+0x2], R12 ;  /* 0x0000020c0a003986 */ /* 0x0001e2000c101514 */
[----:B------:R-:W-:Y:S05]  /*eac0*/  @!P4 BRA `(.L_x_405) ;  /* 0x000000000004c947 */ /* 0x000fea0003800000 */
[----:B------:R2:W5:Y:S02]  /*ead0*/  LDG.E.LTC128B.U16 R15, desc[UR20][R8.64] ;  /* 0x00000014080f7981 */ /* 0x000564000c1e1520 */
.L_x_405:
[----:B------:R-:W-:Y:S05]  /*eae0*/  BSYNC B0 ;  /* 0x0000000000007941 */ /* 0x000fea0003800000 */
.L_x_404:
[----:B0----5:R-:W-:Y:S01]  /*eaf0*/  SHF.L.U32 R10, R15, 0x10, RZ ;  /* 0x000000100f0a7819 */ /* 0x021fe200000006ff */
[----:B------:R-:W-:Y:S01]  /*eb00*/  BSSY B0, `(.L_x_406) ;  /* 0x000000a000007945 */ /* 0x000fe20003800000 */
[----:B------:R-:W-:-:S03]  /*eb10*/  ISETP.GT.AND P3, PT, R0, 0x1, P1 ;  /* 0x000000010000780c */ /* 0x000fc60000f64270 */
[----:B------:R-:W-:Y:S01]  /*eb20*/  FMUL R11, R10, UR22 ;  /* 0x000000160a0b7c20 */ /* 0x000fe20008400000 */
[----:B------:R-:W-:-:S03]  /*eb30*/  IADD3 R10, P2, R2, UR8, RZ ;  /* 0x00000008020a7c10 */ /* 0x000fc6000ff5e0ff */
[----:B------:R-:W-:-:S05]  /*eb40*/  FFMA R11, R26, UR11, R11 ;  /* 0x0000000b1a0b7c23 */ /* 0x000fca000800000b */
[----:B------:R-:W-:Y:S02]  /*eb50*/  F2FP.BF16.F32.PACK_AB R12, RZ, R11 ;  /* 0x0000000bff0c723e */ /* 0x000fe400000010ff */
[----:B------:R-:W-:-:S05]  /*eb60*/  IADD3.X R11, R7, UR5, RZ, P2, !PT ;  /* 0x00000005070b7c10 */ /* 0x000fca00097fe4ff */
[----:B------:R0:W-:Y:S01]  /*eb70*/  @P4 STG.E.U16 desc[UR20][R10.64], R12 ;  /* 0x0000000c0a004986 */ /* 0x0001e2000c101514 */
[----:B------:R-:W-:Y:S05]  /*eb80*/  @!P3 BRA `(.L_x_407) ;  /* 0x000000000004b947 */ /* 0x000fea0003800000 */
[----:B------:R3:W5:Y:S02]  /*eb90*/  LDG.E.LTC128B.U16 R15, desc[UR20][R8.64+0x2] ;  /* 0x00000214080f7981 */ /* 0x000764000c1e1520 */
.L_x_407:
[----:B------:R-:W-:Y:S05]  /*eba0*/  BSYNC B0 ;  /* 0x0000000000007941 */ /* 0x000fea0003800000 */
.L_x_406:
        /* <DEDUP_REMOVED lines=9> */
.L_x_409:
[----:B------:R-:W-:Y:S05]  /*ec40*/  BSYNC B0 ;  /* 0x0000000000007941 */ /* 0x000fea0003800000 */
.L_x_408:
[----:B0----5:R-:W-:Y:S01]  /*ec50*/  IMAD.U32 R12, R15, 0x10000, RZ ;  /* 0x000100000f0c7824 */ /* 0x021fe200078e00ff */
[----:B------:R-:W-:Y:S01]  /*ec60*/  ISETP.GT.AND P3, PT, R0, 0x9, P0 ;  /* 0x000000090000780c */ /* 0x000fe20000764270 */
[----:B------:R-:W-:Y:S02]  /*ec70*/  BSSY B0, `(.L_x_410) ;  /* 0x000000a000007945 */ /* 0x000fe40003800000 */
        /* <DEDUP_REMOVED lines=9> */
.L_x_411:
[----:B------:R-:W-:Y:S05]  /*ed10*/  BSYNC B0 ;  /* 0x0000000000007941 */ /* 0x000fea0003800000 */
.L_x_410:
[----:B0----5:R-:W-:Y:S01]  /*ed20*/  IMAD.U32 R12, R15, 0x10000, RZ ;  /* 0x000100000f0c7824 */ /* 0x021fe200078e00ff */
[----:B------:R-:W-:Y:S01]  /*ed30*/  ISETP.GT.AND P4, PT, R0, 0x8, P1 ;  /* 0x000000080000780c */ /* 0x000fe20000f84270 */
[----:B------:R-:W-:Y:S01]  /*ed40*/  @P3 IMAD.MOV.U32 R13, RZ, RZ, R7 ;  /* 0x000000ffff0d3224 */ /* 0x000fe200078e0007 */
[----:B------:R-:W-:Y:S01]  /*ed50*/  BSSY B0, `(.L_x_412) ;  /* 0x0000009000007945 */ /* 0x000fe20003800000 */
[----:B------:R-:W-:-:S04]  /*ed60*/  FMUL R12, R12, UR22 ;  /* 0x000000160c0c7c20 */ /* 0x000fc80008400000 */
[----:B------:R-:W-:-:S05]  /*ed70*/  FFMA R12, R29, UR11, R12 ;  /* 0x0000000b1d0c7c23 */ /* 0x000fca000800000c */
[----:B------:R-:W-:-:S04]  /*ed80*/  F2FP.BF16.F32.PACK_AB R12, RZ, R12 ;  /* 0x0000000cff0c723e */ /* 0x000fc800000010ff */
[----:B------:R-:W-:Y:S02]  /*ed90*/  PRMT R14, R12, 0x7610, R14 ;  /* 0x000076100c0e7816 */ /* 0x000fe4000000000e */
[----:B------:R-:W-:-:S05]  /*eda0*/  @P3 MOV R12, R2 ;  /* 0x00000002000c3202 */ /* 0x000fca0000000f00 */
[----:B------:R0:W-:Y:S01]  /*edb0*/  @P3 STG.E.U16 desc[UR20][R12.64+0x12], R14 ;  /* 0x0000120e0c003986 */ /* 0x0001e2000c101514 */
[----:B------:R-:W-:Y:S05]  /*edc0*/  @!P4 BRA `(.L_x_413) ;  /* 0x000000000004c947 */ /* 0x000fea0003800000 */
[----:B------:R0:W5:Y:S02]  /*edd0*/  LDG.E.LTC128B.U16 R15, desc[UR20][R8.64+0x10] ;  /* 0x00001014080f7981 */ /* 0x000164000c1e1520 */
.L_x_413:
[----:B------:R-:W-:Y:S05]  /*ede0*/  BSYNC B0 ;  /* 0x0000000000007941 */ /* 0x000fea0003800000 */
.L_x_412:
        /* <DEDUP_REMOVED lines=9> */
.L_x_415:
[----:B------:R-:W-:Y:S05]  /*ee80*/  BSYNC B0 ;  /* 0x0000000000007941 */ /* 0x000fea0003800000 */
.L_x_414:
        /* <DEDUP_REMOVED lines=9> */
.L_x_417:
[----:B------:R-:W-:Y:S05]  /*ef20*/  BSYNC B0 ;  /* 0x0000000000007941 */ /* 0x000fea0003800000 */
.L_x_416:
[----:B0----5:R-:W-:Y:S01]  /*ef30*/  IMAD.U32 R12, R15, 0x10000, RZ ;  /* 0x000100000f0c7824 */ /* 0x021fe200078e00ff */
[----:B------:R-:W-:Y:S01]  /*ef40*/  ISETP.GT.AND P3, PT, R0, 0x11, P0 ;  /* 0x000000110000780c */ /* 0x000fe20000764270 */
[----:B------:R-:W-:Y:S02]  /*ef50*/  BSSY B0, `(.L_x_418) ;  /* 0x000000a000007945 */ /* 0x000fe40003800000 */
[----:B------:R-:W-:Y:S01]  /*ef60*/  FMUL R13, R12, UR22 ;  /* 0x000000160c0d7c20 */ /* 0x000fe20008400000 */
[----:B------:R-:W-:-:S03]  /*ef70*/  @P4 IMAD.MOV.U32 R12, RZ, RZ, R2 ;  /* 0x000000ffff0c4224 */ /* 0x000fc600078e0002 */
[----:B------:R-:W-:-:S05]  /*ef80*/  FFMA R13, R32, UR11, R13 ;  /* 0x0000000b200d7c23 */ /* 0x000fca000800000d */
[----:B------:R-:W-:-:S04]  /*ef90*/  F2FP.BF16.F32.PACK_AB R13, RZ, R13 ;  /* 0x0000000dff0d723e */ /* 0x000fc800000010ff */
[----:B------:R-:W-:Y:S02]  /*efa0*/  PRMT R14, R13, 0x7610, R14 ;  /* 0x000076100d0e7816 */ /* 0x000fe4000000000e */
[----:B------:R-:W-:-:S05]  /*efb0*/  @P4 MOV R13, R7 ;  /* 0x00000007000d4202 */ /* 0x000fca0000000f00 */
[----:B------:R0:W-:Y:S01]  /*efc0*/  @P4 STG.E.U16 desc[UR20][R12.64+0x20], R14 ;  /* 0x0000200e0c004986 */ /* 0x0001e2000c101514 */
[----:B------:R-:W-:Y:S05]  /*efd0*/  @!P3 BRA `(.L_x_419) ;  /* 0x000000000004b947 */ /* 0x000fea0003800000 */
[----:B------:R0:W5:Y:S02]  /*efe0*/  LDG.E.LTC128B.U16 R15, desc[UR20][R4.64+0x22] ;  /* 0x00002214040f7981 */ /* 0x000164000c1e1520 */
.L_x_419:
[----:B------:R-:W-:Y:S05]  /*eff0*/  BSYNC B0 ;  /* 0x0000000000007941 */ /* 0x000fea0003800000 */
.L_x_418:
[----:B0----5:R-:W-:Y:S01]  /*f000*/  IMAD.U32 R12, R15, 0x10000, RZ ;  /* 0x000100000f0c7824 */ /* 0x021fe200078e00ff */
[----:B------:R-:W-:Y:S01]  /*f010*/  ISETP.GT.AND P4, PT, R0, 0x10, P1 ;  /* 0x000000100000780c */ /* 0x000fe20000f84270 */
[----:B------:R-:W-:Y:S01]  /*f020*/  @P3 IMAD.MOV.U32 R13, RZ, RZ, R7 ;  /* 0x000000ffff0d3224 */ /* 0x000fe200078e0007 */
[----:B------:R-:W-:Y:S01]  /*f030*/  BSSY B0, `(.L_x_420) ;  /* 0x0000009000007945 */ /* 0x000fe20003800000 */
[----:B------:R-:W-:-:S04]  /*f040*/  FMUL R12, R12, UR22 ;  /* 0x000000160c0c7c20 */ /* 0x000fc80008400000 */
[----:B------:R-:W-:-:S05]  /*f050*/  FFMA R12, R33, UR11, R12 ;  /* 0x0000000b210c7c23 */ /* 0x000fca000800000c */
[----:B------:R-:W-:-:S04]  /*f060*/  F2FP.BF16.F32.PACK_AB R12, RZ, R12 ;  /* 0x0000000cff0c723e */ /* 0x000fc800000010ff */
[----:B------:R-:W-:Y:S01]  /*f070*/  PRMT R14, R12, 0x7610, R14 ;  /* 0x000076100c0e7816 */ /* 0x000fe2000000000e */
[----:B------:R-:W-:-:S05]  /*f080*/  @P3 IMAD.MOV.U32 R12, RZ, RZ, R2 ;  /* 0x000000ffff0c3224 */ /* 0x000fca00078e0002 */
[----:B------:R0:W-:Y:S01]  /*f090*/  @P3 STG.E.U16 desc[UR20][R12.64+0x22], R14 ;  /* 0x0000220e0c003986 */ /* 0x0001e2000c101514 */
[----:B------:R-:W-:Y:S05]  /*f0a0*/  @!P4 BRA `(.L_x_421) ;  /* 0x000000000004c947 */ /* 0x000fea0003800000 */
[----:B------:R0:W5:Y:S02]  /*f0b0*/  LDG.E.LTC128B.U16 R15, desc[UR20][R8.64+0x20] ;  /* 0x00002014080f7981 */ /* 0x000164000c1e1520 */
.L_x_421:
[----:B------:R-:W-:Y:S05]  /*f0c0*/  BSYNC B0 ;  /* 0x0000000000007941 */ /* 0x000fea0003800000 */
.L_x_420:
        /* <DEDUP_REMOVED lines=9> */
.L_x_423:
[----:B------:R-:W-:Y:S05]  /*f160*/  BSYNC B0 ;  /* 0x0000000000007941 */ /* 0x000fea0003800000 */
.L_x_422:
        /* <DEDUP_REMOVED lines=9> */
.L_x_425:
[----:B------:R-:W-:Y:S05]  /*f200*/  BSYNC B0 ;  /* 0x0000000000007941 */ /* 0x000fea0003800000 */
.L_x_424:
[----:B0----5:R-:W-:Y:S01]  /*f210*/  SHF.L.U32 R12, R15, 0x10, RZ ;  /* 0x000000100f0c7819 */ /* 0x021fe200000006ff */
[----:B------:R-:W-:Y:S01]  /*f220*/  BSSY B0, `(.L_x_426) ;  /* 0x000000b000007945 */ /* 0x000fe20003800000 */
[----:B------:R-:W-:-:S03]  /*f230*/  ISETP.GT.AND P3, PT, R0, 0x19, P0 ;  /* 0x000000190000780c */ /* 0x000fc60000764270 */
        /* <DEDUP_REMOVED lines=9> */
.L_x_427:
[----:B------:R-:W-:Y:S05]  /*f2d0*/  BSYNC B0 ;  /* 0x0000000000007941 */ /* 0x000fea0003800000 */
.L_x_426:
        /* <DEDUP_REMOVED lines=12> */
.L_x_429:
[----:B------:R-:W-:Y:S05]  /*f3a0*/  BSYNC B0 ;  /* 0x0000000000007941 */ /* 0x000fea0003800000 */
.L_x_428:
        /* <DEDUP_REMOVED lines=9> */
.L_x_431:
[----:B------:R-:W-:Y:S05]  /*f440*/  BSYNC B0 ;  /* 0x0000000000007941 */ /* 0x000fea0003800000 */
.L_x_430:
        /* <DEDUP_REMOVED lines=9> */
.L_x_433:
[----:B------:R-:W-:Y:S05]  /*f4e0*/  BSYNC B0 ;  /* 0x0000000000007941 */ /* 0x000fea0003800000 */
.L_x_432:
        /* <DEDUP_REMOVED lines=12> */
.L_x_435:
[----:B------:R-:W-:Y:S05]  /*f5b0*/  BSYNC B0 ;  /* 0x0000000000007941 */ /* 0x000fea0003800000 */
.L_x_434:
        /* <DEDUP_REMOVED lines=12> */
.L_x_437:
[----:B------:R-:W-:Y:S05]  /*f680*/  BSYNC B0 ;  /* 0x0000000000007941 */ /* 0x000fea0003800000 */
.L_x_436:
        /* <DEDUP_REMOVED lines=9> */
.L_x_439:
[----:B------:R-:W-:Y:S05]  /*f720*/  BSYNC B0 ;  /* 0x0000000000007941 */ /* 0x000fea0003800000 */
.L_x_438:
        /* <DEDUP_REMOVED lines=9> */
.L_x_441:
[----:B------:R-:W-:Y:S05]  /*f7c0*/  BSYNC B0 ;  /* 0x0000000000007941 */ /* 0x000fea0003800000 */
.L_x_440:
        /* <DEDUP_REMOVED lines=12> */
.L_x_443:
[----:B------:R-:W-:Y:S05]  /*f890*/  BSYNC B0 ;  /* 0x0000000000007941 */ /* 0x000fea0003800000 */
.L_x_442:
        /* <DEDUP_REMOVED lines=12> */
.L_x_445:
[----:B------:R-:W-:Y:S05]  /*f960*/  BSYNC B0 ;  /* 0x0000000000007941 */ /* 0x000fea0003800000 */
.L_x_444:
        /* <DEDUP_REMOVED lines=9> */
.L_x_447:
[----:B------:R-:W-:Y:S05]  /*fa00*/  BSYNC B0 ;  /* 0x0000000000007941 */ /* 0x000fea0003800000 */
.L_x_446:
        /* <DEDUP_REMOVED lines=9> */
.L_x_449:
[----:B------:R-:W-:Y:S05]  /*faa0*/  BSYNC B0 ;  /* 0x0000000000007941 */ /* 0x000fea0003800000 */
.L_x_448:
        /* <DEDUP_REMOVED lines=12> */
.L_x_451:
[----:B------:R-:W-:Y:S05]  /*fb70*/  BSYNC B0 ;  /* 0x0000000000007941 */ /* 0x000fea0003800000 */
.L_x_450:
        /* <DEDUP_REMOVED lines=12> */
.L_x_453:
[----:B------:R-:W-:Y:S05]  /*fc40*/  BSYNC B0 ;  /* 0x0000000000007941 */ /* 0x000fea0003800000 */
.L_x_452:
[----:B-----5:R-:W-:Y:S01]  /*fc50*/  SHF.L.U32 R11, R15, 0x10, RZ ;  /* 0x000000100f0b7819 */ /* 0x020fe200000006ff */
[----:B------:R-:W-:Y:S01]  /*fc60*/  BSSY B0, `(.L_x_454) ;  /* 0x0000009000007945 */ /* 0x000fe20003800000 */
[----:B------:R-:W-:-:S03]  /*fc70*/  ISETP.GT.AND P3, PT, R0, 0x31, P1 ;  /* 0x000000310000780c */ /* 0x000fc60000f64270 */
[----:B------:R-:W-:-:S04]  /*fc80*/  FMUL R11, R11, UR22 ;  /* 0x000000160b0b7c20 */ /* 0x000fc80008400000 */
[----:B------:R-:W-:-:S05]  /*fc90*/  FFMA R11, R50, UR11, R11 ;  /* 0x0000000b320b7c23 */ /* 0x000fca000800000b */
[----:B0-----:R-:W-:Y:S02]  /*fca0*/  F2FP.BF16.F32.PACK_AB R12, RZ, R11 ;  /* 0x0000000bff0c723e */ /* 0x001fe400000010ff */
[----:B------:R-:W-:-:S05]  /*fcb0*/  IADD3.X R11, R7, UR5, RZ, P2, !PT ;  /* 0x00000005070b7c10 */ /* 0x000fca00097fe4ff */
[----:B------:R0:W-:Y:S01]  /*fcc0*/  @P4 STG.E.U16 desc[UR20][R10.64+0x60], R12 ;  /* 0x0000600c0a004986 */ /* 0x0001e2000c101514 */
[----:B------:R-:W-:Y:S05]  /*fcd0*/  @!P3 BRA `(.L_x_455) ;  /* 0x000000000004b947 */ /* 0x000fea0003800000 */
[----:B------:R0:W5:Y:S02]  /*fce0*/  LDG.E.LTC128B.U16 R15, desc[UR20][R8.64+0x62] ;  /* 0x00006214080f7981 */ /* 0x000164000c1e1520 */
.L_x_455:
[----:B------:R-:W-:Y:S05]  /*fcf0*/  BSYNC B0 ;  /* 0x0000000000007941 */ /* 0x000fea0003800000 */
.L_x_454:
[----:B0----5:R-:W-:Y:S01]  /*fd00*/  IMAD.U32 R12, R15, 0x10000, RZ ;  /* 0x000100000f0c7824 */ /* 0x021fe200078e00ff */
[----:B------:R-:W-:Y:S01]  /*fd10*/  ISETP.GT.AND P2, PT, R0, 0x38, P0 ;  /* 0x000000380000780c */ /* 0x000fe20000744270 */
[----:B------:R-:W-:Y:S02]  /*fd20*/  BSSY B0, `(.L_x_456) ;  /* 0x000000a000007945 */ /* 0x000fe40003800000 */
        /* <DEDUP_REMOVED lines=9> */
.L_x_457:
[----:B------:R-:W-:Y:S05]  /*fdc0*/  BSYNC B0 ;  /* 0x0000000000007941 */ /* 0x000fea0003800000 */
.L_x_456:
        /* <DEDUP_REMOVED lines=12> */
.L_x_459:
[----:B------:R-:W-:Y:S05]  /*fe90*/  BSYNC B0 ;  /* 0x0000000000007941 */ /* 0x000fea0003800000 */
.L_x_458:
        /* <DEDUP_REMOVED lines=12> */
.L_x_461:
[----:B------:R-:W-:Y:S05]  /*ff60*/  BSYNC B0 ;  /* 0x0000000000007941 */ /* 0x000fea0003800000 */
.L_x_460:
[----:B0----5:R-:W-:Y:S01]  /*ff70*/  IMAD.U32 R12, R15, 0x10000, RZ ;  /* 0x000100000f0c7824 */ /* 0x021fe200078e00ff */
[----:B------:R-:W-:Y:S01]  /*ff80*/  ISETP.GT.AND P3, PT, R0, 0x39, P1 ;  /* 0x000000390000780c */ /* 0x000fe20000f64270 */
[----:B------:R-:W-:Y:S02]  /*ff90*/  BSSY B0, `(.L_x_462) ;  /* 0x000000a000007945 */ /* 0x000fe40003800000 */
[----:B------:R-:W-:Y:S01]  /*ffa0*/  FMUL R13, R12, UR22 ;  /* 0x000000160c0d7c20 */ /* 0x000fe20008400000 */
[----:B------:R-:W-:-:S03]  /*ffb0*/  VIADD R12, R2, UR8 ;  /* 0x00000008020c7c36 */ /* 0x000fc60008000000 */
[----:B------:R-:W-:-:S05]  /*ffc0*/  FFMA R13, R54, UR11, R13 ;  /* 0x0000000b360d7c23 */ /* 0x000fca000800000d */
[----:B------:R-:W-:-:S04]  /*ffd0*/  F2FP.BF16.F32.PACK_AB R13, RZ, R13 ;  /* 0x0000000dff0d723e */ /* 0x000fc800000010ff */
[----:B------:R-:W-:Y:S02]  /*ffe0*/  PRMT R14, R13, 0x7610, R14 ;  /* 0x000076100d0e7816 */ /* 0x000fe4000000000e */
[----:B------:R-:W-:-:S05]  /*fff0*/  @P2 MOV R13, R11 ;  /* 0x0000000b000d2202 */ /* 0x000fca0000000f00 */
[----:B------:R0:W-:Y:S01]  /*10000*/  @P2 STG.E.U16 desc[UR20][R12.64+0x70], R14 ;  /* 0x0000700e0c002986 */ /* 0x0001e2000c101514 */
[----:B------:R-:W-:Y:S05]  /*10010*/  @!P3 BRA `(.L_x_463) ;  /* 0x000000000004b947 */ /* 0x000fea0003800000 */
[----:B------:R0:W5:Y:S02]  /*10020*/  LDG.E.LTC128B.U16 R15, desc[UR20][R8.64+0x72] ;  /* 0x00007214080f7981 */ /* 0x000164000c1e1520 */
.L_x_463:
[----:B------:R-:W-:Y:S05]  /*10030*/  BSYNC B0 ;  /* 0x0000000000007941 */ /* 0x000fea0003800000 */
.L_x_462:
        /* <DEDUP_REMOVED lines=12> */
.L_x_465:
[----:B------:R-:W-:Y:S05]  /*10100*/  BSYNC B0 ;  /* 0x0000000000007941 */ /* 0x000fea0003800000 */
.L_x_464:
        /* <DEDUP_REMOVED lines=12> */
.L_x_467:
[----:B------:R-:W-:Y:S05]  /*101d0*/  BSYNC B0 ;  /* 0x0000000000007941 */ /* 0x000fea0003800000 */
.L_x_466:
        /* <DEDUP_REMOVED lines=12> */
.L_x_469:
[----:B------:R-:W-:Y:S05]  /*102a0*/  BSYNC B0 ;  /* 0x0000000000007941 */ /* 0x000fea0003800000 */
.L_x_468:
        /* <DEDUP_REMOVED lines=12> */
.L_x_471:
[----:B------:R-:W-:Y:S05]  /*10370*/  BSYNC B0 ;  /* 0x0000000000007941 */ /* 0x000fea0003800000 */
.L_x_470:
        /* <DEDUP_REMOVED lines=12> */
.L_x_473:
[----:B------:R-:W-:Y:S05]  /*10440*/  BSYNC B0 ;  /* 0x0000000000007941 */ /* 0x000fea0003800000 */
.L_x_472:
        /* <DEDUP_REMOVED lines=12> */
.L_x_475:
[----:B------:R-:W-:Y:S05]  /*10510*/  BSYNC B0 ;  /* 0x0000000000007941 */ /* 0x000fea0003800000 */
.L_x_474:
        /* <DEDUP_REMOVED lines=12> */
.L_x_477:
[----:B------:R-:W-:Y:S05]  /*105e0*/  BSYNC B0 ;  /* 0x0000000000007941 */ /* 0x000fea0003800000 */
.L_x_476:
        /* <DEDUP_REMOVED lines=12> */
.L_x_479:
[----:B------:R-:W-:Y:S05]  /*106b0*/  BSYNC B0 ;  /* 0x0000000000007941 */ /* 0x000fea0003800000 */
.L_x_478:
        /* <DEDUP_REMOVED lines=12> */
.L_x_481:
[----:B------:R-:W-:Y:S05]  /*10780*/  BSYNC B0 ;  /* 0x0000000000007941 */ /* 0x000fea0003800000 */
.L_x_480:
        /* <DEDUP_REMOVED lines=12> */
.L_x_483:
[----:B------:R-:W-:Y:S05]  /*10850*/  BSYNC B0 ;  /* 0x0000000000007941 */ /* 0x000fea0003800000 */
.L_x_482:
        /* <DEDUP_REMOVED lines=12> */
.L_x_485:
[----:B------:R-:W-:Y:S05]  /*10920*/  BSYNC B0 ;  /* 0x0000000000007941 */ /* 0x000fea0003800000 */
.L_x_484:
        /* <DEDUP_REMOVED lines=12> */
.L_x_487:
[----:B------:R-:W-:Y:S05]  /*109f0*/  BSYNC B0 ;  /* 0x0000000000007941 */ /* 0x000fea0003800000 */
.L_x_486:
        /* <DEDUP_REMOVED lines=12> */
.L_x_489:
[----:B------:R-:W-:Y:S05]  /*10ac0*/  BSYNC B0 ;  /* 0x0000000000007941 */ /* 0x000fea0003800000 */
.L_x_488:
        /* <DEDUP_REMOVED lines=12> */
.L_x_491:
[----:B------:R-:W-:Y:S05]  /*10b90*/  BSYNC B0 ;  /* 0x0000000000007941 */ /* 0x000fea0003800000 */
.L_x_490:
        /* <DEDUP_REMOVED lines=12> */
.L_x_493:
[----:B------:R-:W-:Y:S05]  /*10c60*/  BSYNC B0 ;  /* 0x0000000000007941 */ /* 0x000fea0003800000 */
.L_x_492:
        /* <DEDUP_REMOVED lines=12> */
.L_x_495:
[----:B------:R-:W-:Y:S05]  /*10d30*/  BSYNC B0 ;  /* 0x0000000000007941 */ /* 0x000fea0003800000 */
.L_x_494:
        /* <DEDUP_REMOVED lines=12> */
.L_x_497:
[----:B------:R-:W-:Y:S05]  /*10e00*/  BSYNC B0 ;  /* 0x0000000000007941 */ /* 0x000fea0003800000 */
.L_x_496:
        /* <DEDUP_REMOVED lines=12> */
.L_x_499:
[----:B------:R-:W-:Y:S05]  /*10ed0*/  BSYNC B0 ;  /* 0x0000000000007941 */ /* 0x000fea0003800000 */
.L_x_498:
        /* <DEDUP_REMOVED lines=12> */
.L_x_501:
[----:B------:R-:W-:Y:S05]  /*10fa0*/  BSYNC B0 ;  /* 0x0000000000007941 */ /* 0x000fea0003800000 */
.L_x_500:
        /* <DEDUP_REMOVED lines=12> */
.L_x_503:
[----:B------:R-:W-:Y:S05]  /*11070*/  BSYNC B0 ;  /* 0x0000000000007941 */ /* 0x000fea0003800000 */
.L_x_502:
        /* <DEDUP_REMOVED lines=12> */
.L_x_505:
[----:B------:R-:W-:Y:S05]  /*11140*/  BSYNC B0 ;  /* 0x0000000000007941 */ /* 0x000fea0003800000 */
.L_x_504:
        /* <DEDUP_REMOVED lines=12> */
.L_x_507:
[----:B------:R-:W-:Y:S05]  /*11210*/  BSYNC B0 ;  /* 0x0000000000007941 */ /* 0x000fea0003800000 */
.L_x_506:
        /* <DEDUP_REMOVED lines=12> */
.L_x_509:
[----:B------:R-:W-:Y:S05]  /*112e0*/  BSYNC B0 ;  /* 0x0000000000007941 */ /* 0x000fea0003800000 */
.L_x_508:
        /* <DEDUP_REMOVED lines=12> */
.L_x_511:
[----:B------:R-:W-:Y:S05]  /*113b0*/  BSYNC B0 ;  /* 0x0000000000007941 */ /* 0x000fea0003800000 */
.L_x_510:
        /* <DEDUP_REMOVED lines=12> */
.L_x_513:
[----:B------:R-:W-:Y:S05]  /*11480*/  BSYNC B0 ;  /* 0x0000000000007941 */ /* 0x000fea0003800000 */
.L_x_512:
        /* <DEDUP_REMOVED lines=12> */
.L_x_515:
[----:B------:R-:W-:Y:S05]  /*11550*/  BSYNC B0 ;  /* 0x0000000000007941 */ /* 0x000fea0003800000 */
.L_x_514:
        /* <DEDUP_REMOVED lines=12> */
.L_x_517:
[----:B------:R-:W-:Y:S05]  /*11620*/  BSYNC B0 ;  /* 0x0000000000007941 */ /* 0x000fea0003800000 */
.L_x_516:
        /* <DEDUP_REMOVED lines=12> */
.L_x_519:
[----:B------:R-:W-:Y:S05]  /*116f0*/  BSYNC B0 ;  /* 0x0000000000007941 */ /* 0x000fea0003800000 */
.L_x_518:
        /* <DEDUP_REMOVED lines=12> */
.L_x_521:
[----:B------:R-:W-:Y:S05]  /*117c0*/  BSYNC B0 ;  /* 0x0000000000007941 */ /* 0x000fea0003800000 */
.L_x_520:
        /* <DEDUP_REMOVED lines=12> */
.L_x_523:
[----:B------:R-:W-:Y:S05]  /*11890*/  BSYNC B0 ;  /* 0x0000000000007941 */ /* 0x000fea0003800000 */
.L_x_522:
[----:B01--45:R-:W-:Y:S01]  /*118a0*/  IMAD.U32 R4, R15, 0x10000, RZ ;  /* 0x000100000f047824 */ /* 0x033fe200078e00ff */
[----:B------:R-:W-:Y:S01]  /*118b0*/  ISETP.GT.AND P2, PT, R0, 0x78, P1 ;  /* 0x000000780000780c */ /* 0x000fe20000f44270 */
[----:B------:R-:W-:Y:S01]  /*118c0*/  @P0 IMAD.MOV.U32 R6, RZ, RZ, R2 ;  /* 0x000000ffff060224 */ /* 0x000fe200078e0002 */
[----:B------:R-:W-:Y:S01]  /*118d0*/  BSSY B0, `(.L_x_524) ;  /* 0x0000007000007945 */ /* 0x000fe20003800000 */
[----:B------:R-:W-:-:S04]  /*118e0*/  FMUL R4, R4, UR22 ;  /* 0x0000001604047c20 */ /* 0x000fc80008400000 */
[----:B------:R-:W-:-:S05]  /*118f0*/  FFMA R4, R85, UR11, R4 ;  /* 0x0000000b55047c23 */ /* 0x000fca0008000004 */
[----:B------:R-:W-:-:S05]  /*11900*/  F2FP.BF16.F32.PACK_AB R4, RZ, R4 ;  /* 0x00000004ff04723e */ /* 0x000fca00000010ff */
[----:B------:R0:W-:Y:S01]  /*11910*/  @P0 STG.E.U16 desc[UR20][R6.64+0xf2], R4 ;  /* 0x0000f20406000986 */ /* 0x0001e2000c101514 */
[----:B------:R-:W-:Y:S05]  /*11920*/  @!P2 BRA `(.L_x_525) ;  /* 0x000000000004a947 */ /* 0x000fea0003800000 */
[----:B------:R1:W5:Y:S02]  /*11930*/  LDG.E.LTC128B.U16 R15, desc[UR20][R8.64+0xf0] ;  /* 0x0000f014080f7981 */ /* 0x000364000c1e1520 */
.L_x_525:
[----:B------:R-:W-:Y:S05]  /*11940*/  BSYNC B0 ;  /* 0x0000000000007941 */ /* 0x000fea0003800000 */
.L_x_524:
[----:B0----5:R-:W-:Y:S01]  /*11950*/  IMAD.U32 R4, R15, 0x10000, RZ ;  /* 0x000100000f047824 */ /* 0x021fe200078e00ff */
[----:B------:R-:W-:Y:S01]  /*11960*/  ISETP.GT.AND P1, PT, R0, 0x79, P1 ;  /* 0x000000790000780c */ /* 0x000fe20000f24270 */
[----:B------:R-:W-:Y:S02]  /*11970*/  BSSY B0, `(.L_x_526) ;  /* 0x000000a000007945 */ /* 0x000fe40003800000 */
[----:B------:R-:W-:Y:S01]  /*11980*/  FMUL R5, R4, UR22 ;  /* 0x0000001604057c20 */ /* 0x000fe20008400000 */
[----:B------:R-:W-:-:S03]  /*11990*/  VIADD R4, R2, UR8 ;  /* 0x0000000802047c36 */ /* 0x000fc60008000000 */
[----:B------:R-:W-:-:S05]  /*119a0*/  FFMA R5, R86, UR11, R5 ;  /* 0x0000000b56057c23 */ /* 0x000fca0008000005 */
[----:B------:R-:W-:-:S04]  /*119b0*/  F2FP.BF16.F32.PACK_AB R5, RZ, R5 ;  /* 0x00000005ff05723e */ /* 0x000fc800000010ff */
[----:B------:R-:W-:Y:S01]  /*119c0*/  PRMT R0, R5, 0x7610, R0 ;  /* 0x0000761005007816 */ /* 0x000fe20000000000 */
[----:B------:R-:W-:-:S05]  /*119d0*/  @P2 IMAD.MOV.U32 R5, RZ, RZ, R11 ;  /* 0x000000ffff052224 */ /* 0x000fca00078e000b */
[----:B------:R0:W-:Y:S01]  /*119e0*/  @P2 STG.E.U16 desc[UR20][R4.64+0xf0], R0 ;  /* 0x0000f00004002986 */ /* 0x0001e2000c101514 */
[----:B------:R-:W-:Y:S05]  /*119f0*/  @!P1 BRA `(.L_x_527) ;  /* 0x0000000000049947 */ /* 0x000fea0003800000 */
[----:B------:R4:W5:Y:S02]  /*11a00*/  LDG.E.LTC128B.U16 R15, desc[UR20][R8.64+0xf2] ;  /* 0x0000f214080f7981 */ /* 0x000964000c1e1520 */
.L_x_527:
[----:B------:R-:W-:Y:S05]  /*11a10*/  BSYNC B0 ;  /* 0x0000000000007941 */ /* 0x000fea0003800000 */
.L_x_526:
[----:B-----5:R-:W-:Y:S01]  /*11a20*/  SHF.L.U32 R15, R15, 0x10, RZ ;  /* 0x000000100f0f7819 */ /* 0x020fe200000006ff */
[----:B------:R-:W-:-:S04]  /*11a30*/  VIADD R2, R2, UR8 ;  /* 0x0000000802027c36 */ /* 0x000fc80008000000 */
[----:B0-----:R-:W-:-:S04]  /*11a40*/  FMUL R0, R15, UR22 ;  /* 0x000000160f007c20 */ /* 0x001fc80008400000 */
[----:B------:R-:W-:Y:S01]  /*11a50*/  FFMA R0, R87, UR11, R0 ;  /* 0x0000000b57007c23 */ /* 0x000fe20008000000 */
[----:B------:R-:W-:Y:S06]  /*11a60*/  @!P1 EXIT ;  /* 0x000000000000994d */ /* 0x000fec0003800000 */
[----:B------:R-:W-:Y:S01]  /*11a70*/  F2FP.BF16.F32.PACK_AB R0, RZ, R0 ;  /* 0x00000000ff00723e */ /* 0x000fe200000010ff */
[----:B------:R-:W-:-:S05]  /*11a80*/  IMAD.MOV.U32 R3, RZ, RZ, R11 ;  /* 0x000000ffff037224 */ /* 0x000fca00078e000b */
[----:B------:R-:W-:Y:S01]  /*11a90*/  STG.E.U16 desc[UR20][R2.64+0xf2], R0 ;  /* 0x0000f20002007986 */ /* 0x000fe2000c101514 */
[----:B------:R-:W-:Y:S05]  /*11aa0*/  EXIT ;  /* 0x000000000000794d */ /* 0x000fea0003800000 */
.L_x_25:
[----:B------:R-:W2:Y:S01]  /*11ab0*/  LDL.LU R7, [R1+0x8] ;  /* 0x0000080001077983 */ /* 0x000ea20000300800 */
[----:B------:R-:W-:-:S03]  /*11ac0*/  ULDC.64 UR6, c[0x0][0x5c8] ;  /* 0x0001720000067ab9 */ /* 0x000fc60000000a00 */
[----:B------:R-:W3:Y:S04]  /*11ad0*/  LDL.LU R6, [R1+0xc] ;  /* 0x00000c0001067983 */ /* 0x000ee80000300800 */
[----:B------:R-:W4:Y:S04]  /*11ae0*/  LDL.LU R8, [R1+0x18] ;  /* 0x0000180001087983 */ /* 0x000f280000300800 */
[----:B------:R-:W5:Y:S04]  /*11af0*/  LDL.LU R252, [R1+0x4c] ;  /* 0x00004c0001fc7983 */ /* 0x000f680000300800 */
        /* <DEDUP_REMOVED lines=35> */
[----:B------:R-:W5:Y:S01]  /*11d30*/  LDL.LU R232, [R1+0xdc] ;  /* 0x0000dc0001e87983 */ /* 0x000f620000300800 */
[----:B------:R-:W-:-:S03]  /*11d40*/  LEA R2, P2, R4, UR6, 0x1 ;  /* 0x0000000604027c11 */ /* 0x000fc6000f8408ff */
[----:B------:R-:W5:Y:S04]  /*11d50*/  LDL.LU R231, [R1+0xe0] ;  /* 0x0000e00001e77983 */ /* 0x000f680000300800 */
[----:B------:R-:W5:Y:S04]  /*11d60*/  LDL.LU R233, [R1+0xe4] ;  /* 0x0000e40001e97983 */ /* 0x000f680000300800 */
[----:B------:R-:W5:Y:S04]  /*11d70*/  LDL.LU R234, [R1+0xe8] ;  /* 0x0000e80001ea7983 */ /* 0x000f680000300800 */
[----:B------:R-:W5:Y:S01]  /*11d80*/  LDL.LU R235, [R1+0xec] ;  /* 0x0000ec0001eb7983 */ /* 0x000f620000300800 */
[----:B------:R-:W-:-:S03]  /*11d90*/  LEA.HI.X R3, R4, UR7, R3, 0x1, P2 ;  /* 0x0000000704037c11 */ /* 0x000fc600090f0c03 */
[----:B------:R-:W5:Y:S04]  /*11da0*/  LDL.LU R236, [R1+0xf0] ;  /* 0x0000f00001ec7983 */ /* 0x000f680000300800 */
[----:B------:R-:W5:Y:S04]  /*11db0*/  LDL.LU R237, [R1+0xf4] ;  /* 0x0000f40001ed7983 */ /* 0x000f680000300800 */
[----:B------:R-:W5:Y:S04]  /*11dc0*/  LDL.LU R238, [R1+0xf8] ;  /* 0x0000f80001ee7983 */ /* 0x000f680000300800 */
[----:B------:R-:W5:Y:S04]  /*11dd0*/  LDL.LU R239, [R1+0xfc] ;  /* 0x0000fc0001ef7983 */ /* 0x000f680000300800 */
[----:B------:R-:W4:Y:S04]  /*11de0*/  LDL.LU R4, [R1+0x4] ;  /* 0x0000040001047983 */ /* 0x000f280000300800 */
[----:B------:R-:W5:Y:S01]  /*11df0*/  LDL.LU R5, [R1] ;  /* 0x0000000001057983 */ /* 0x000f620000300800 */
[----:B------:R-:W-:Y:S01]  /*11e00*/  ISETP.GT.AND P2, PT, R0, 0x1, P0 ;  /* 0x000000010000780c */ /* 0x000fe20000744270 */
[----:B------:R-:W-:-:S02]  /*11e10*/  USHF.L.U32 UR9, UR4, 0x1, URZ ;  /* 0x0000000104097899 */ /* 0x000fc4000800063f */
[----:B------:R-:W-:Y:S01]  /*11e20*/  USHF.L.U64.HI UR8, UR4, 0x1, UR5 ;  /* 0x0000000104087899 */ /* 0x000fe20008010205 */
[----:B--2---:R-:W-:Y:S01]  /*11e30*/  FMUL R7, R7, UR11 ;  /* 0x0000000b07077c20 */ /* 0x004fe20008400000 */
[----:B---3--:R-:W-:-:S04]  /*11e40*/  FMUL R6, R6, UR11 ;  /* 0x0000000b06067c20 */ /* 0x008fc80008400000 */
[----:B------:R-:W-:Y:S02]  /*11e50*/  F2FP.BF16.F32.PACK_AB R7, RZ, R7 ;  /* 0x00000007ff07723e */ /* 0x000fe400000010ff */
[----:B------:R-:W-:Y:S01]  /*11e60*/  F2FP.BF16.F32.PACK_AB R6, RZ, R6 ;  /* 0x00000006ff06723e */ /* 0x000fe200000010ff */
[----:B----4-:R-:W-:Y:S01]  /*11e70*/  FMUL R4, R4, UR11 ;  /* 0x0000000b04047c20 */ /* 0x010fe20008400000 */
[----:B-----5:R-:W-:-:S04]  /*11e80*/  FMUL R5, R5, UR11 ;  /* 0x0000000b05057c20 */ /* 0x020fc80008400000 */
[----:B------:R-:W-:Y:S02]  /*11e90*/  F2FP.BF16.F32.PACK_AB R4, RZ, R4 ;  /* 0x00000004ff04723e */ /* 0x000fe400000010ff */
[----:B------:R-:W-:-:S03]  /*11ea0*/  F2FP.BF16.F32.PACK_AB R5, RZ, R5 ;  /* 0x00000005ff05723e */ /* 0x000fc600000010ff */
[----:B------:R1:W-:Y:S04]  /*11eb0*/  @P2 STG.E.U16 desc[UR20][R2.64+0x2], R4 ;  /* 0x0000020402002986 */ /* 0x0003e8000c101514 */
[----:B------:R2:W-:Y:S01]  /*11ec0*/  @P1 STG.E.U16 desc[UR20][R2.64], R5 ;  /* 0x0000000502001986 */ /* 0x0005e2000c101514 */
[----:B------:R-:W-:-:S04]  /*11ed0*/  ISETP.GT.AND P1, PT, R14, 0x8, PT ;  /* 0x000000080e00780c */ /* 0x000fc80003f24270 */
[----:B------:R-:W-:Y:S02]  /*11ee0*/  ISETP.GT.AND P2, PT, R0, RZ, P1 ;  /* 0x000000ff0000720c */ /* 0x000fe40000f44270 */
[----:B-1----:R-:W-:-:S04]  /*11ef0*/  IADD3 R4, P3, R2, UR9, RZ ;  /* 0x0000000902047c10 */ /* 0x002fc8000ff7e0ff */
[----:B--2---:R-:W-:-:S07]  /*11f00*/  IADD3.X R5, R3, UR8, RZ, P3, !PT ;  /* 0x0000000803057c10 */ /* 0x004fce0009ffe4ff */
[----:B------:R1:W-:Y:S01]  /*11f10*/  @P2 STG.E.U16 desc[UR20][R4.64], R7 ;  /* 0x0000000704002986 */ /* 0x0003e2000c101514 */
[----:B------:R-:W-:-:S03]  /*11f20*/  ISETP.GT.AND P2, PT, R0, 0x1, P1 ;  /* 0x000000010000780c */ /* 0x000fc60000f44270 */
[----:B-1----:R-:W2:Y:S10]  /*11f30*/  LDL.LU R7, [R1+0x14] ;  /* 0x0000140001077983 */ /* 0x002eb40000300800 */
[----:B------:R1:W-:Y:S04]  /*11f40*/  @P2 STG.E.U16 desc[UR20][R4.64+0x2], R6 ;  /* 0x0000020604002986 */ /* 0x0003e8000c101514 */
[----:B-1----:R-:W3:Y:S01]  /*11f50*/  LDL.LU R6, [R1+0x10] ;  /* 0x0000100001067983 */ /* 0x002ee20000300800 */
[----:B------:R-:W-:Y:S01]  /*11f60*/  ISETP.GT.AND P2, PT, R0, 0x8, P0 ;  /* 0x000000080000780c */ /* 0x000fe20000744270 */
[----:B------:R-:W-:Y:S01]  /*11f70*/  FMUL R8, R8, UR11 ;  /* 0x0000000b08087c20 */ /* 0x000fe20008400000 */
[----:B------:R-:W-:-:S02]  /*11f80*/  ISETP.GT.AND P3, PT, R0, 0x9, P0 ;  /* 0x000000090000780c */ /* 0x000fc40000764270 */
[----:B------:R-:W-:Y:S01]  /*11f90*/  ISETP.GT.AND P4, PT, R0, 0x8, P1 ;  /* 0x000000080000780c */ /* 0x000fe20000f84270 */
[----:B--2---:R-:W-:-:S05]  /*11fa0*/  FMUL R7, R7, UR11 ;  /* 0x0000000b07077c20 */ /* 0x004fca0008400000 */
[----:B------:R-:W-:Y:S01]  /*11fb0*/  F2FP.BF16.F32.PACK_AB R7, RZ, R7 ;  /* 0x00000007ff07723e */ /* 0x000fe200000010ff */
[----:B---3--:R-:W-:-:S05]  /*11fc0*/  FMUL R6, R6, UR11 ;  /* 0x0000000b06067c20 */ /* 0x008fca0008400000 */
[----:B------:R-:W-:-:S04]  /*11fd0*/  F2FP.BF16.F32.PACK_AB R6, RZ, R6 ;  /* 0x00000006ff06723e */ /* 0x000fc800000010ff */
[----:B------:R-:W-:Y:S02]  /*11fe0*/  PRMT R9, R6, 0x7610, R9 ;  /* 0x0000761006097816 */ /* 0x000fe40000000009 */
[----:B------:R-:W-:Y:S01]  /*11ff0*/  F2FP.BF16.F32.PACK_AB R6, RZ, R8 ;  /* 0x00000008ff06723e */ /* 0x000fe200000010ff */
[----:B------:R1:W-:Y:S04]  /*12000*/  @P3 STG.E.U16 desc[UR20][R2.64+0x12], R7 ;  /* 0x0000120702003986 */ /* 0x0003e8000c101514 */
[----:B------:R-:W2:Y:S04]  /*12010*/  LDL.LU R8, [R1+0x28] ;  /* 0x0000280001087983 */ /* 0x000ea80000300800 */
[----:B------:R-:W-:Y:S04]  /*12020*/  @P2 STG.E.U16 desc[UR20][R2.64+0x10], R9 ;  /* 0x0000100902002986 */ /* 0x000fe8000c101514 */
[----:B-1----:R-:W3:Y:S04]  /*12030*/  LDL.LU R7, [R1+0x24] ;  /* 0x0000240001077983 */ /* 0x002ee80000300800 */
[----:B------:R1:W-:Y:S04]  /*12040*/  @P4 STG.E.U16 desc[UR20][R4.64+0x10], R6 ;  /* 0x0000100604004986 */ /* 0x0003e8000c101514 */
[----:B-1----:R-:W4:Y:S01]  /*12050*/  LDL.LU R6, [R1+0x1c] ;  /* 0x00001c0001067983 */ /* 0x002f220000300800 */
[----:B------:R-:W-:Y:S01]  /*12060*/  ISETP.GT.AND P2, PT, R0, 0x9, P1 ;  /* 0x000000090000780c */ /* 0x000fe20000f44270 */
[----:B----4-:R-:W-:-:S05]  /*12070*/  FMUL R6, R6, UR11 ;  /* 0x0000000b06067c20 */ /* 0x010fca0008400000 */
[----:B------:R-:W-:-:S07]  /*12080*/  F2FP.BF16.F32.PACK_AB R6, RZ, R6 ;  /* 0x00000006ff06723e */ /* 0x000fce00000010ff */
[----:B------:R1:W-:Y:S04]  /*12090*/  @P2 STG.E.U16 desc[UR20][R4.64+0x12], R6 ;  /* 0x0000120604002986 */ /* 0x0003e8000c101514 */
[----:B-1----:R-:W4:Y:S01]  /*120a0*/  LDL.LU R6, [R1+0x20] ;  /* 0x0000200001067983 */ /* 0x002f220000300800 */
[----:B--2---:R-:W-:Y:S01]  /*120b0*/  FMUL R8, R8, UR11 ;  /* 0x0000000b08087c20 */ /* 0x004fe20008400000 */
[C---:B------:R-:W-:Y:S01]  /*120c0*/  ISETP.GT.AND P2, PT, R0.reuse, 0x10, P0 ;  /* 0x000000100000780c */ /* 0x040fe20000744270 */
[----:B---3--:R-:W-:Y:S01]  /*120d0*/  FMUL R7, R7, UR11 ;  /* 0x0000000b07077c20 */ /* 0x008fe20008400000 */
[C---:B------:R-:W-:Y:S02]  /*120e0*/  ISETP.GT.AND P3, PT, R0.reuse, 0x11, P0 ;  /* 0x000000110000780c */ /* 0x040fe40000764270 */
[----:B------:R-:W-:-:S02]  /*120f0*/  ISETP.GT.AND P4, PT, R0, 0x10, P1 ;  /* 0x000000100000780c */ /* 0x000fc40000f84270 */
[----:B------:R-:W-:Y:S01]  /*12100*/  F2FP.BF16.F32.PACK_AB R7, RZ, R7 ;  /* 0x00000007ff07723e */ /* 0x000fe200000010ff */
[----:B----4-:R-:W-:-:S05]  /*12110*/  FMUL R6, R6, UR11 ;  /* 0x0000000b06067c20 */ /* 0x010fca0008400000 */
[----:B------:R-:W-:-:S04]  /*12120*/  F2FP.BF16.F32.PACK_AB R6, RZ, R6 ;  /* 0x00000006ff06723e */ /* 0x000fc800000010ff */
[----:B------:R-:W-:Y:S02]  /*12130*/  PRMT R9, R6, 0x7610, R9 ;  /* 0x0000761006097816 */ /* 0x000fe40000000009 */
[----:B------:R-:W-:Y:S02]  /*12140*/  F2FP.BF16.F32.PACK_AB R6, RZ, R8 ;  /* 0x00000008ff06723e */ /* 0x000fe400000010ff */
[----:B------:R-:W2:Y:S04]  /*12150*/  LDL.LU R8, [R1+0x2c] ;  /* 0x00002c0001087983 */ /* 0x000ea80000300800 */
[----:B------:R1:W-:Y:S01]  /*12160*/  @P2 STG.E.U16 desc[UR20][R2.64+0x20], R9 ;  /* 0x0000200902002986 */ /* 0x0003e2000c101514 */
[----:B------:R-:W-:-:S03]  /*12170*/  ISETP.GT.AND P2, PT, R0, 0x11, P1 ;  /* 0x000000110000780c */ /* 0x000fc60000f44270 */
[----:B------:R-:W-:Y:S04]  /*12180*/  @P3 STG.E.U16 desc[UR20][R2.64+0x22], R7 ;  /* 0x0000220702003986 */ /* 0x000fe8000c101514 */
[----:B------:R3:W-:Y:S04]  /*12190*/  @P4 STG.E.U16 desc[UR20][R4.64+0x20], R6 ;  /* 0x0000200604004986 */ /* 0x0007e8000c101514 */
[----:B-1----:R-:W4:Y:S01]  /*121a0*/  LDL.LU R9, [R1+0x34] ;  /* 0x0000340001097983 */ /* 0x002f220000300800 */
[----:B--2---:R-:W-:-:S05]  /*121b0*/  FMUL R8, R8, UR11 ;  /* 0x0000000b08087c20 */ /* 0x004fca0008400000 */
[----:B------:R-:W-:-:S04]  /*121c0*/  F2FP.BF16.F32.PACK_AB R8, RZ, R8 ;  /* 0x00000008ff08723e */ /* 0x000fc800000010ff */
[----:B---3--:R-:W-:Y:S02]  /*121d0*/  PRMT R6, R8, 0x7610, R6 ;  /* 0x0000761008067816 */ /* 0x008fe40000000006 */
[----:B------:R-:W2:Y:S04]  /*121e0*/  LDL.LU R8, [R1+0x30] ;  /* 0x0000300001087983 */ /* 0x000ea80000300800 */
[----:B------:R1:W-:Y:S04]  /*121f0*/  @P2 STG.E.U16 desc[UR20][R4.64+0x22], R6 ;  /* 0x0000220604002986 */ /* 0x0003e8000c101514 */
[----:B-1----:R-:W3:Y:S01]  /*12200*/  LDL.LU R6, [R1+0x3c] ;  /* 0x00003c0001067983 */ /* 0x002ee20000300800 */
[----:B------:R-:W-:Y:S01]  /*12210*/  ISETP.GT.AND P2, PT, R0, 0x18, P0 ;  /* 0x000000180000780c */ /* 0x000fe20000744270 */
[----:B----4-:R-:W-:Y:S01]  /*12220*/  FMUL R9, R9, UR11 ;  /* 0x0000000b09097c20 */ /* 0x010fe20008400000 */
[----:B--2---:R-:W-:-:S05]  /*12230*/  FMUL R8, R8, UR11 ;  /* 0x0000000b08087c20 */ /* 0x004fca0008400000 */
[----:B------:R-:W-:Y:S02]  /*12240*/  F2FP.BF16.F32.PACK_AB R7, RZ, R8 ;  /* 0x00000008ff07723e */ /* 0x000fe400000010ff */
[----:B------:R-:W-:Y:S02]  /*12250*/  F2FP.BF16.F32.PACK_AB R8, RZ, R9 ;  /* 0x00000009ff08723e */ /* 0x000fe400000010ff */
[----:B------:R-:W2:Y:S01]  /*12260*/  LDL.LU R9, [R1+0x38] ;  /* 0x0000380001097983 */ /* 0x000ea20000300800 */
[C---:B------:R-:W-:Y:S02]  /*12270*/  ISETP.GT.AND P3, PT, R0.reuse, 0x19, P0 ;  /* 0x000000190000780c */ /* 0x040fe40000764270 */
[----:B------:R-:W-:Y:S01]  /*12280*/  ISETP.GT.AND P4, PT, R0, 0x18, P1 ;  /* 0x000000180000780c */ /* 0x000fe20000f84270 */
[----:B------:R1:W-:Y:S01]  /*12290*/  @P2 STG.E.U16 desc[UR20][R2.64+0x30], R7 ;  /* 0x0000300702002986 */ /* 0x0003e2000c101514 */
[----:B---3--:R-:W-:-:S05]  /*122a0*/  FMUL R6, R6, UR11 ;  /* 0x0000000b06067c20 */ /* 0x008fca0008400000 */
[----:B------:R-:W-:Y:S01]  /*122b0*/  F2FP.BF16.F32.PACK_AB R6, RZ, R6 ;  /* 0x00000006ff06723e */ /* 0x000fe200000010ff */
[----:B-1----:R-:W3:Y:S03]  /*122c0*/  LDL.LU R7, [R1+0x44] ;  /* 0x0000440001077983 */ /* 0x002ee60000300800 */
[----:B------:R-:W-:Y:S02]  /*122d0*/  PRMT R10, R6, 0x7610, R10 ;  /* 0x00007610060a7816 */ /* 0x000fe4000000000a */
[----:B------:R-:W4:Y:S04]  /*122e0*/  LDL.LU R6, [R1+0x40] ;  /* 0x0000400001067983 */ /* 0x000f280000300800 */
[----:B------:R1:W-:Y:S01]  /*122f0*/  @P3 STG.E.U16 desc[UR20][R2.64+0x32], R8 ;  /* 0x0000320802003986 */ /* 0x0003e2000c101514 */
[----:B------:R-:W-:-:S02]  /*12300*/  ISETP.GT.AND P2, PT, R0, 0x19, P1 ;  /* 0x000000190000780c */ /* 0x000fc40000f44270 */
[----:B------:R-:W-:Y:S01]  /*12310*/  ISETP.GT.AND P5, PT, R0, 0x30, P1 ;  /* 0x000000300000780c */ /* 0x000fe20000fa4270 */
[----:B------:R-:W-:Y:S01]  /*12320*/  FMUL R12, R12, UR11 ;  /* 0x0000000b0c0c7c20 */ /* 0x000fe20008400000 */
        /* <DEDUP_REMOVED lines=31> */
[----:B------:R-:W-:-:S02]  /*12520*/  USHF.L.U32 UR6, UR14, 0x6, URZ ;  /* 0x000000060e067899 */ /* 0x000fc4000800063f */
[----:B------:R-:W-:Y:S01]  /*12530*/  USHF.L.U64.HI UR7, UR14, 0x6, UR15 ;  /* 0x000000060e077899 */ /* 0x000fe2000801020f */
[----:B------:R-:W-:Y:S01]  /*12540*/  FMUL R152, R152, UR11 ;  /* 0x0000000b98987c20 */ /* 0x000fe20008400000 */
[----:B------:R-:W-:Y:S01]  /*12550*/  FMUL R153, R153, UR11 ;  /* 0x0000000b99997c20 */ /* 0x000fe20008400000 */
[----:B------:R-:W-:Y:S01]  /*12560*/  FMUL R154, R154, UR11 ;  /* 0x0000000b9a9a7c20 */ /* 0x000fe20008400000 */
[----:B------:R-:W-:Y:S01]  /*12570*/  FMUL R155, R155, UR11 ;  /* 0x0000000b9b9b7c20 */ /* 0x000fe20008400000 */
[----:B--2---:R-:W-:-:S05]  /*12580*/  FMUL R9, R9, UR11 ;  /* 0x0000000b09097c20 */ /* 0x004fca0008400000 */
[----:B------:R-:W-:Y:S01]  /*12590*/  F2FP.BF16.F32.PACK_AB R9, RZ, R9 ;  /* 0x00000009ff09723e */ /* 0x000fe200000010ff */
[----:B----4-:R-:W-:-:S05]  /*125a0*/  FMUL R6, R6, UR11 ;  /* 0x0000000b06067c20 */ /* 0x010fca0008400000 */
[----:B-1----:R-:W-:Y:S02]  /*125b0*/  F2FP.BF16.F32.PACK_AB R8, RZ, R6 ;  /* 0x00000006ff08723e */ /* 0x002fe400000010ff */
[----:B------:R-:W2:Y:S04]  /*125c0*/  LDL.LU R6, [R1+0x48] ;  /* 0x0000480001067983 */ /* 0x000ea80000300800 */
[----:B------:R1:W-:Y:S04]  /*125d0*/  @P4 STG.E.U16 desc[UR20][R4.64+0x30], R9 ;  /* 0x0000300904004986 */ /* 0x0003e8000c101514 */
[----:B------:R-:W-:Y:S01]  /*125e0*/  @P2 STG.E.U16 desc[UR20][R4.64+0x32], R10 ;  /* 0x0000320a04002986 */ /* 0x000fe2000c101514 */
[C---:B------:R-:W-:Y:S01]  /*125f0*/  ISETP.GT.AND P2, PT, R0.reuse, 0x20, P0 ;  /* 0x000000200000780c */ /* 0x040fe20000744270 */
[----:B---3--:R-:W-:Y:S01]  /*12600*/  FMUL R7, R7, UR11 ;  /* 0x0000000b07077c20 */ /* 0x008fe20008400000 */
[----:B------:R-:W-:-:S02]  /*12610*/  ISETP.GT.AND P3, PT, R0, 0x21, P0 ;  /* 0x000000210000780c */ /* 0x000fc40000764270 */
[----:B------:R-:W-:Y:S02]  /*12620*/  ISETP.GT.AND P4, PT, R0, 0x20, P1 ;  /* 0x000000200000780c */ /* 0x000fe40000f84270 */
[----:B------:R-:W-:-:S07]  /*12630*/  F2FP.BF16.F32.PACK_AB R7, RZ, R7 ;  /* 0x00000007ff07723e */ /* 0x000fce00000010ff */
[----:B------:R3:W-:Y:S01]  /*12640*/  @P2 STG.E.U16 desc[UR20][R2.64+0x40], R8 ;  /* 0x0000400802002986 */ /* 0x0007e2000c101514 */
[----:B------:R-:W-:Y:S02]  /*12650*/  ISETP.GT.AND P2, PT, R0, 0x21, P1 ;  /* 0x000000210000780c */ /* 0x000fe40000f44270 */
[----:B-1----:R-:W-:Y:S01]  /*12660*/  PRMT R9, R7, 0x7610, R9 ;  /* 0x0000761007097816 */ /* 0x002fe20000000009 */
[----:B------:R-:W-:-:S04]  /*12670*/  FMUL R7, R250, UR11 ;  /* 0x0000000bfa077c20 */ /* 0x000fc80008400000 */
[----:B------:R1:W-:Y:S01]  /*12680*/  @P3 STG.E.U16 desc[UR20][R2.64+0x42], R9 ;  /* 0x0000420902003986 */ /* 0x0003e2000c101514 */
[----:B------:R-:W-:Y:S01]  /*12690*/  ISETP.GT.AND P3, PT, R0, 0x29, P0 ;  /* 0x000000290000780c */ /* 0x000fe20000764270 */
[----:B---3--:R-:W-:Y:S01]  /*126a0*/  FMUL R8, R249, UR11 ;  /* 0x0000000bf9087c20 */ /* 0x008fe20008400000 */
[----:B------:R-:W-:-:S04]  /*126b0*/  F2FP.BF16.F32.PACK_AB R7, RZ, R7 ;  /* 0x00000007ff07723e */ /* 0x000fc800000010ff */
[----:B------:R-:W-:Y:S02]  /*126c0*/  F2FP.BF16.F32.PACK_AB R8, RZ, R8 ;  /* 0x00000008ff08723e */ /* 0x000fe400000010ff */
[----:B------:R-:W-:Y:S02]  /*126d0*/  PRMT R15, R7, 0x7610, R15 ;  /* 0x00007610070f7816 */ /* 0x000fe4000000000f */
[----:B------:R-:W-:Y:S01]  /*126e0*/  PRMT R17, R8, 0x7610, R17 ;  /* 0x0000761008117816 */ /* 0x000fe20000000011 */
[----:B------:R-:W-:Y:S01]  /*126f0*/  FMUL R7, R247, UR11 ;  /* 0x0000000bf7077c20 */ /* 0x000fe20008400000 */
[----:B------:R-:W-:-:S04]  /*12700*/  FMUL R8, R246, UR11 ;  /* 0x0000000bf6087c20 */ /* 0x000fc80008400000 */
[----:B------:R-:W-:Y:S02]  /*12710*/  F2FP.BF16.F32.PACK_AB R7, RZ, R7 ;  /* 0x00000007ff07723e */ /* 0x000fe400000010ff */
[----:B------:R-:W-:Y:S01]  /*12720*/  F2FP.BF16.F32.PACK_AB R8, RZ, R8 ;  /* 0x00000008ff08723e */ /* 0x000fe200000010ff */
[----:B-1----:R-:W-:Y:S01]  /*12730*/  FMUL R9, R245, UR11 ;  /* 0x0000000bf5097c20 */ /* 0x002fe20008400000 */
[----:B------:R-:W-:-:S04]  /*12740*/  F2FP.BF16.F32.PACK_AB R12, RZ, R12 ;  /* 0x0000000cff0c723e */ /* 0x000fc800000010ff */
[----:B------:R-:W-:Y:S02]  /*12750*/  F2FP.BF16.F32.PACK_AB R9, RZ, R9 ;  /* 0x00000009ff09723e */ /* 0x000fe400000010ff */
[----:B------:R-:W-:Y:S02]  /*12760*/  F2FP.BF16.F32.PACK_AB R16, RZ, R16 ;  /* 0x00000010ff10723e */ /* 0x000fe400000010ff */
[----:B------:R-:W-:Y:S02]  /*12770*/  F2FP.BF16.F32.PACK_AB R18, RZ, R18 ;  /* 0x00000012ff12723e */ /* 0x000fe400000010ff */
[----:B------:R-:W-:Y:S02]  /*12780*/  F2FP.BF16.F32.PACK_AB R20, RZ, R20 ;  /* 0x00000014ff14723e */ /* 0x000fe400000010ff */
[----:B------:R-:W-:Y:S02]  /*12790*/  F2FP.BF16.F32.PACK_AB R19, RZ, R19 ;  /* 0x00000013ff13723e */ /* 0x000fe400000010ff */
[----:B------:R-:W-:-:S02]  /*127a0*/  F2FP.BF16.F32.PACK_AB R21, RZ, R21 ;  /* 0x00000015ff15723e */ /* 0x000fc400000010ff */
        /* <DEDUP_REMOVED lines=25> */
[----:B------:R-:W-:Y:S01]  /*12940*/  F2FP.BF16.F32.PACK_AB R239, RZ, R239 ;  /* 0x000000efffef723e */ /* 0x000fe200000010ff */
[----:B--2---:R-:W-:-:S05]  /*12950*/  FMUL R6, R6, UR11 ;  /* 0x0000000b06067c20 */ /* 0x004fca0008400000 */
[----:B------:R-:W-:-:S04]  /*12960*/  F2FP.BF16.F32.PACK_AB R6, RZ, R6 ;  /* 0x00000006ff06723e */ /* 0x000fc800000010ff */
[----:B------:R-:W-:Y:S01]  /*12970*/  PRMT R10, R6, 0x7610, R10 ;  /* 0x00007610060a7816 */ /* 0x000fe2000000000a */
[----:B------:R-:W-:-:S05]  /*12980*/  FMUL R6, R252, UR11 ;  /* 0x0000000bfc067c20 */ /* 0x000fca0008400000 */
[----:B------:R-:W-:-:S04]  /*12990*/  F2FP.BF16.F32.PACK_AB R6, RZ, R6 ;  /* 0x00000006ff06723e */ /* 0x000fc800000010ff */
[----:B------:R-:W-:Y:S01]  /*129a0*/  PRMT R11, R6, 0x7610, R11 ;  /* 0x00007610060b7816 */ /* 0x000fe2000000000b */
[----:B------:R1:W-:Y:S01]  /*129b0*/  @P4 STG.E.U16 desc[UR20][R4.64+0x40], R10 ;  /* 0x0000400a04004986 */ /* 0x0003e2000c101514 */
[----:B------:R-:W-:-:S03]  /*129c0*/  FMUL R6, R251, UR11 ;  /* 0x0000000bfb067c20 */ /* 0x000fc60008400000 */
[----:B------:R2:W-:Y:S01]  /*129d0*/  @P2 STG.E.U16 desc[UR20][R4.64+0x42], R11 ;  /* 0x0000420b04002986 */ /* 0x0005e2000c101514 */
[C---:B------:R-:W-:Y:S02]  /*129e0*/  ISETP.GT.AND P2, PT, R0.reuse, 0x28, P0 ;  /* 0x000000280000780c */ /* 0x040fe40000744270 */
[----:B------:R-:W-:Y:S02]  /*129f0*/  ISETP.GT.AND P4, PT, R0, 0x28, P1 ;  /* 0x000000280000780c */ /* 0x000fe40000f84270 */
[----:B------:R-:W-:-:S04]  /*12a00*/  F2FP.BF16.F32.PACK_AB R6, RZ, R6 ;  /* 0x00000006ff06723e */ /* 0x000fc800000010ff */
[----:B------:R-:W-:Y:S01]  /*12a10*/  PRMT R13, R6, 0x7610, R13 ;  /* 0x00007610060d7816 */ /* 0x000fe2000000000d */
[----:B------:R-:W-:Y:S01]  /*12a20*/  @P3 STG.E.U16 desc[UR20][R2.64+0x52], R15 ;  /* 0x0000520f02003986 */ /* 0x000fe2000c101514 */
[----:B------:R-:W-:-:S03]  /*12a30*/  ISETP.GT.AND P3, PT, R0, 0x30, P0 ;  /* 0x000000300000780c */ /* 0x000fc60000764270 */
[----:B------:R3:W-:Y:S01]  /*12a40*/  @P2 STG.E.U16 desc[UR20][R2.64+0x50], R13 ;  /* 0x0000500d02002986 */ /* 0x0007e2000c101514 */
[----:B------:R-:W-:Y:S01]  /*12a50*/  ISETP.GT.AND P2, PT, R0, 0x29, P1 ;  /* 0x000000290000780c */ /* 0x000fe20000f44270 */
[----:B------:R-:W-:Y:S02]  /*12a60*/  FMUL R6, R248, UR11 ;  /* 0x0000000bf8067c20 */ /* 0x000fe40008400000 */
[----:B------:R4:W-:Y:S01]  /*12a70*/  @P4 STG.E.U16 desc[UR20][R4.64+0x50], R17 ;  /* 0x0000501104004986 */ /* 0x0009e2000c101514 */
[----:B------:R-:W-:Y:S02]  /*12a80*/  ISETP.GT.AND P4, PT, R0, 0x31, P0 ;  /* 0x000000310000780c */ /* 0x000fe40000784270 */
[----:B------:R-:W-:Y:S01]  /*12a90*/  F2FP.BF16.F32.PACK_AB R6, RZ, R6 ;  /* 0x00000006ff06723e */ /* 0x000fe200000010ff */
[----:B-1----:R-:W-:Y:S01]  /*12aa0*/  FMUL R10, R244, UR11 ;  /* 0x0000000bf40a7c20 */ /* 0x002fe20008400000 */
[----:B--2---:R-:W-:-:S05]  /*12ab0*/  FMUL R11, R243, UR11 ;  /* 0x0000000bf30b7c20 */ /* 0x004fca0008400000 */
[----:B------:R-:W-:Y:S01]  /*12ac0*/  @P2 STG.E.U16 desc[UR20][R4.64+0x52], R6 ;  /* 0x0000520604002986 */ /* 0x000fe2000c101514 */
[----:B------:R-:W-:-:S03]  /*12ad0*/  ISETP.GT.AND P2, PT, R0, 0x31, P1 ;  /* 0x000000310000780c */ /* 0x000fc60000f44270 */
[----:B------:R-:W-:Y:S01]  /*12ae0*/  @P3 STG.E.U16 desc[UR20][R2.64+0x60], R7 ;  /* 0x0000600702003986 */ /* 0x000fe2000c101514 */
[----:B------:R-:W-:-:S03]  /*12af0*/  ISETP.GT.AND P3, PT, R0, 0x38, P0 ;  /* 0x000000380000780c */ /* 0x000fc60000764270 */
[----:B------:R-:W-:Y:S01]  /*12b00*/  @P4 STG.E.U16 desc[UR20][R2.64+0x62], R8 ;  /* 0x0000620802004986 */ /* 0x000fe2000c101514 */
[C---:B------:R-:W-:Y:S02]  /*12b10*/  ISETP.GT.AND P4, PT, R0.reuse, 0x39, P0 ;  /* 0x000000390000780c */ /* 0x040fe40000784270 */
[----:B------:R-:W-:Y:S02]  /*12b20*/  F2FP.BF16.F32.PACK_AB R10, RZ, R10 ;  /* 0x0000000aff0a723e */ /* 0x000fe400000010ff */
[----:B------:R-:W-:Y:S01]  /*12b30*/  F2FP.BF16.F32.PACK_AB R11, RZ, R11 ;  /* 0x0000000bff0b723e */ /* 0x000fe200000010ff */
[----:B------:R-:W-:Y:S01]  /*12b40*/  @P5 STG.E.U16 desc[UR20][R4.64+0x60], R9 ;  /* 0x0000600904005986 */ /* 0x000fe2000c101514 */
[----:B------:R-:W-:-:S03]  /*12b50*/  ISETP.GT.AND P5, PT, R0, 0x38, P1 ;  /* 0x000000380000780c */ /* 0x000fc60000fa4270 */
[----:B------:R-:W-:Y:S01]  /*12b60*/  @P2 STG.E.U16 desc[UR20][R4.64+0x62], R10 ;  /* 0x0000620a04002986 */ /* 0x000fe2000c101514 */
[----:B------:R-:W-:Y:S01]  /*12b70*/  ISETP.GT.AND P2, PT, R0, 0x39, P1 ;  /* 0x000000390000780c */ /* 0x000fe20000f44270 */
[----:B---3--:R-:W-:Y:S02]  /*12b80*/  FMUL R13, R242, UR11 ;  /* 0x0000000bf20d7c20 */ /* 0x008fe40008400000 */
[----:B------:R-:W-:Y:S01]  /*12b90*/  @P3 STG.E.U16 desc[UR20][R2.64+0x70], R11 ;  /* 0x0000700b02003986 */ /* 0x000fe2000c101514 */
[C---:B------:R-:W-:Y:S01]  /*12ba0*/  ISETP.GT.AND P3, PT, R0.reuse, 0x40, P0 ;  /* 0x000000400000780c */ /* 0x040fe20000764270 */
[----:B------:R-:W-:Y:S02]  /*12bb0*/  FMUL R15, R241, UR11 ;  /* 0x0000000bf10f7c20 */ /* 0x000fe40008400000 */
[----:B------:R-:W-:Y:S01]  /*12bc0*/  @P4 STG.E.U16 desc[UR20][R2.64+0x72], R12 ;  /* 0x0000720c02004986 */ /* 0x000fe2000c101514 */
[----:B------:R-:W-:Y:S02]  /*12bd0*/  ISETP.GT.AND P4, PT, R0, 0x41, P0 ;  /* 0x000000410000780c */ /* 0x000fe40000784270 */
[----:B------:R-:W-:-:S02]  /*12be0*/  F2FP.BF16.F32.PACK_AB R13, RZ, R13 ;  /* 0x0000000dff0d723e */ /* 0x000fc400000010ff */
[----:B------:R-:W-:-:S03]  /*12bf0*/  F2FP.BF16.F32.PACK_AB R15, RZ, R15 ;  /* 0x0000000fff0f723e */ /* 0x000fc600000010ff */
[----:B------:R-:W-:Y:S01]  /*12c00*/  @P5 STG.E.U16 desc[UR20][R4.64+0x70], R13 ;  /* 0x0000700d04005986 */ /* 0x000fe2000c101514 */
[----:B------:R-:W-:-:S03]  /*12c10*/  ISETP.GT.AND P5, PT, R0, 0x40, P1 ;  /* 0x000000400000780c */ /* 0x000fc60000fa4270 */
[----:B------:R-:W-:Y:S01]  /*12c20*/  @P2 STG.E.U16 desc[UR20][R4.64+0x72], R15 ;  /* 0x0000720f04002986 */ /* 0x000fe2000c101514 */
[----:B------:R-:W-:Y:S01]  /*12c30*/  ISETP.GT.AND P2, PT, R0, 0x41, P1 ;  /* 0x000000410000780c */ /* 0x000fe20000f44270 */
[----:B----4-:R-:W-:Y:S02]  /*12c40*/  FMUL R17, R240, UR11 ;  /* 0x0000000bf0117c20 */ /* 0x010fe40008400000 */
[----:B------:R-:W-:Y:S01]  /*12c50*/  @P3 STG.E.U16 desc[UR20][R2.64+0x80], R16 ;  /* 0x0000801002003986 */ /* 0x000fe2000c101514 */
[----:B------:R-:W-:-:S03]  /*12c60*/  ISETP.GT.AND P3, PT, R0, 0x48, P0 ;  /* 0x000000480000780c */ /* 0x000fc60000764270 */
[----:B------:R-:W-:Y:S01]  /*12c70*/  @P4 STG.E.U16 desc[UR20][R2.64+0x82], R18 ;  /* 0x0000821202004986 */ /* 0x000fe2000c101514 */
[----:B------:R-:W-:Y:S02]  /*12c80*/  ISETP.GT.AND P4, PT, R0, 0x49, P0 ;  /* 0x000000490000780c */ /* 0x000fe40000784270 */
[----:B------:R-:W-:-:S05]  /*12c90*/  F2FP.BF16.F32.PACK_AB R17, RZ, R17 ;  /* 0x00000011ff11723e */ /* 0x000fca00000010ff */
[----:B------:R-:W-:Y:S01]  /*12ca0*/  @P5 STG.E.U16 desc[UR20][R4.64+0x80], R17 ;  /* 0x0000801104005986 */ /* 0x000fe2000c101514 */
[----:B------:R-:W-:-:S03]  /*12cb0*/  ISETP.GT.AND P5, PT, R0, 0x48, P1 ;  /* 0x000000480000780c */ /* 0x000fc60000fa4270 */
        /* <DEDUP_REMOVED lines=43> */
[C---:B------:R-:W-:Y:S02]  /*12f70*/  ISETP.GT.AND P3, PT, R0.reuse, 0x78, P0 ;  /* 0x000000780000780c */ /* 0x040fe40000764270 */
[C---:B------:R-:W-:Y:S01]  /*12f80*/  ISETP.GT.AND P0, PT, R0.reuse, 0x79, P0 ;  /* 0x000000790000780c */ /* 0x040fe20000704270 */
[----:B------:R-:W-:Y:S01]  /*12f90*/  @P4 STG.E.U16 desc[UR20][R2.64+0xe2], R233 ;  /* 0x0000e2e902004986 */ /* 0x000fe2000c101514 */
[C---:B------:R-:W-:Y:S02]  /*12fa0*/  ISETP.GT.AND P4, PT, R0.reuse, 0x78, P1 ;  /* 0x000000780000780c */ /* 0x040fe40000f84270 */
[----:B------:R-:W-:Y:S01]  /*12fb0*/  ISETP.GT.AND P1, PT, R0, 0x79, P1 ;  /* 0x000000790000780c */ /* 0x000fe20000f24270 */
[----:B------:R-:W-:Y:S01]  /*12fc0*/  @P5 STG.E.U16 desc[UR20][R4.64+0xe0], R234 ;  /* 0x0000e0ea04005986 */ /* 0x000fe2000c101514 */
[----:B------:R-:W-:-:S03]  /*12fd0*/  USHF.L.U32 UR10, UR6, 0x1, URZ ;  /* 0x00000001060a7899 */ /* 0x000fc6000800063f */
[----:B------:R-:W-:Y:S04]  /*12fe0*/  @P2 STG.E.U16 desc[UR20][R4.64+0xe2], R235 ;  /* 0x0000e2eb04002986 */ /* 0x000fe8000c101514 */
[----:B------:R-:W-:Y:S04]  /*12ff0*/  @P3 STG.E.U16 desc[UR20][R2.64+0xf0], R236 ;  /* 0x0000f0ec02003986 */ /* 0x000fe8000c101514 */
[----:B------:R-:W-:Y:S01]  /*13000*/  @P0 STG.E.U16 desc[UR20][R2.64+0xf2], R237 ;  /* 0x0000f2ed02000986 */ /* 0x000fe2000c101514 */
[----:B------:R-:W-:-:S03]  /*13010*/  ISETP.GT.AND P0, PT, R14, 0x48, PT ;  /* 0x000000480e00780c */ /* 0x000fc60003f04270 */
[----:B------:R-:W-:Y:S01]  /*13020*/  @P4 STG.E.U16 desc[UR20][R4.64+0xf0], R238 ;  /* 0x0000f0ee04004986 */ /* 0x000fe2000c101514 */
[----:B------:R-:W-:-:S03]  /*13030*/  USHF.L.U64.HI UR6, UR6, 0x1, UR7 ;  /* 0x0000000106067899 */ /* 0x000fc60008010207 */
[----:B------:R1:W-:Y:S01]  /*13040*/  @P1 STG.E.U16 desc[UR20][R4.64+0xf2], R239 ;  /* 0x0000f2ef04001986 */ /* 0x0003e2000c101514 */
[----:B------:R-:W-:Y:S02]  /*13050*/  ISETP.GT.AND P1, PT, R14, 0x40, PT ;  /* 0x000000400e00780c */ /* 0x000fe40003f24270 */
[C---:B------:R-:W-:Y:S02]  /*13060*/  ISETP.GT.AND P3, PT, R0.reuse, RZ, P0 ;  /* 0x000000ff0000720c */ /* 0x040fe40000764270 */
[C---:B------:R-:W-:Y:S02]  /*13070*/  ISETP.GT.AND P5, PT, R0.reuse, RZ, P1 ;  /* 0x000000ff0000720c */ /* 0x040fe40000fa4270 */
[----:B------:R-:W-:Y:S02]  /*13080*/  ISETP.GT.AND P4, PT, R0, 0x1, P1 ;  /* 0x000000010000780c */ /* 0x000fe40000f84270 */
[----:B-1----:R-:W-:Y:S02]  /*13090*/  IADD3 R4, P6, R2, UR10, RZ ;  /* 0x0000000a02047c10 */ /* 0x002fe4000ffde0ff */
[----:B------:R-:W-:-:S02]  /*130a0*/  ISETP.GT.AND P2, PT, R0, 0x1, P0 ;  /* 0x000000010000780c */ /* 0x000fc40000744270 */
[----:B------:R-:W-:Y:S02]  /*130b0*/  IADD3.X R5, R3, UR6, RZ, P6, !PT ;  /* 0x0000000603057c10 */ /* 0x000fe4000b7fe4ff */
[----:B------:R-:W-:Y:S02]  /*130c0*/  IADD3 R10, P6, R4, UR9, RZ ;  /* 0x00000009040a7c10 */ /* 0x000fe4000ffde0ff */
[----:B------:R-:W-:Y:S02]  /*130d0*/  F2FP.BF16.F32.PACK_AB R152, RZ, R152 ;  /* 0x00000098ff98723e */ /* 0x000fe400000010ff */
[----:B------:R-:W-:Y:S02]  /*130e0*/  F2FP.BF16.F32.PACK_AB R153, RZ, R153 ;  /* 0x00000099ff99723e */ /* 0x000fe400000010ff */
[----:B------:R-:W-:Y:S02]  /*130f0*/  F2FP.BF16.F32.PACK_AB R154, RZ, R154 ;  /* 0x0000009aff9a723e */ /* 0x000fe400000010ff */
[----:B------:R-:W-:Y:S01]  /*13100*/  IADD3.X R11, R5, UR8, RZ, P6, !PT ;  /* 0x00000008050b7c10 */ /* 0x000fe2000b7fe4ff */
[----:B------:R-:W-:Y:S01]  /*13110*/  FMUL R6, R156, UR11 ;  /* 0x0000000b9c067c20 */ /* 0x000fe20008400000 */
[----:B------:R-:W-:Y:S01]  /*13120*/  F2FP.BF16.F32.PACK_AB R155, RZ, R155 ;  /* 0x0000009bff9b723e */ /* 0x000fe200000010ff */
[----:B------:R-:W-:Y:S01]  /*13130*/  @P5 STG.E.U16 desc[UR20][R4.64], R152 ;  /* 0x0000009804005986 */ /* 0x000fe2000c101514 */
[----:B------:R-:W-:-:S03]  /*13140*/  FMUL R7, R157, UR11 ;  /* 0x0000000b9d077c20 */ /* 0x000fc60008400000 */
[----:B------:R-:W-:Y:S01]  /*13150*/  @P4 STG.E.U16 desc[UR20][R4.64+0x2], R153 ;  /* 0x0000029904004986 */ /* 0x000fe2000c101514 */
[----:B------:R-:W-:-:S03]  /*13160*/  ISETP.GT.AND P4, PT, R0, 0x9, P1 ;  /* 0x000000090000780c */ /* 0x000fc60000f84270 */
[----:B------:R-:W-:Y:S01]  /*13170*/  @P3 STG.E.U16 desc[UR20][R10.64], R154 ;  /* 0x0000009a0a003986 */ /* 0x000fe2000c101514 */
[C---:B------:R-:W-:Y:S01]  /*13180*/  ISETP.GT.AND P3, PT, R0.reuse, 0x8, P1 ;  /* 0x000000080000780c */ /* 0x040fe20000f64270 */
[----:B------:R-:W-:Y:S01]  /*13190*/  IMAD.U32 R9, RZ, RZ, UR9 ;  /* 0x00000009ff097e24 */ /* 0x000fe2000f8e00ff */
[----:B------:R-:W-:Y:S01]  /*131a0*/  F2FP.BF16.F32.PACK_AB R6, RZ, R6 ;  /* 0x00000006ff06723e */ /* 0x000fe200000010ff */
[----:B------:R1:W-:Y:S01]  /*131b0*/  @P2 STG.E.U16 desc[UR20][R10.64+0x2], R155 ;  /* 0x0000029b0a002986 */ /* 0x0003e2000c101514 */
[----:B------:R-:W-:Y:S01]  /*131c0*/  ISETP.GT.AND P2, PT, R0, 0x8, P0 ;  /* 0x000000080000780c */ /* 0x000fe20000744270 */
[----:B------:R-:W-:Y:S01]  /*131d0*/  FMUL R8, R158, UR11 ;  /* 0x0000000b9e087c20 */ /* 0x000fe20008400000 */
[----:B------:R-:W-:-:S04]  /*131e0*/  F2FP.BF16.F32.PACK_AB R7, RZ, R7 ;  /* 0x00000007ff07723e */ /* 0x000fc800000010ff */
[----:B------:R-:W-:Y:S02]  /*131f0*/  F2FP.BF16.F32.PACK_AB R8, RZ, R8 ;  /* 0x00000008ff08723e */ /* 0x000fe400000010ff */
[----:B-1----:R-:W-:Y:S01]  /*13200*/  PRMT R10, R6, 0x7610, R10 ;  /* 0x00007610060a7816 */ /* 0x002fe2000000000a */
[----:B------:R-:W-:Y:S01]  /*13210*/  IMAD.U32 R11, RZ, RZ, UR8 ;  /* 0x00000008ff0b7e24 */ /* 0x000fe2000f8e00ff */
[----:B------:R-:W-:Y:S02]  /*13220*/  IADD3 R6, P5, P6, R9, UR10, R2 ;  /* 0x0000000a09067c10 */ /* 0x000fe4000febe002 */
[----:B------:R-:W-:Y:S02]  /*13230*/  PRMT R9, R7, 0x7610, R9 ;  /* 0x0000761007097816 */ /* 0x000fe40000000009 */
[----:B------:R-:W-:Y:S01]  /*13240*/  IADD3.X R7, R11, UR6, R3, P5, P6 ;  /* 0x000000060b077c10 */ /* 0x000fe2000afec403 */
[----:B------:R-:W-:Y:S01]  /*13250*/  @P3 STG.E.U16 desc[UR20][R4.64+0x10], R10 ;  /* 0x0000100a04003986 */ /* 0x000fe2000c101514 */
[----:B------:R-:W-:-:S03]  /*13260*/  ISETP.GT.AND P3, PT, R0, 0x9, P0 ;  /* 0x000000090000780c */ /* 0x000fc60000764270 */
[----:B------:R-:W-:Y:S01]  /*13270*/  @P4 STG.E.U16 desc[UR20][R4.64+0x12], R9 ;  /* 0x0000120904004986 */ /* 0x000fe2000c101514 */
[C---:B------:R-:W-:Y:S01]  /*13280*/  ISETP.GT.AND P4, PT, R0.reuse, 0x10, P1 ;  /* 0x000000100000780c */ /* 0x040fe20000f84270 */
[----:B------:R-:W-:Y:S01]  /*13290*/  FMUL R159, R159, UR11 ;  /* 0x0000000b9f9f7c20 */ /* 0x000fe20008400000 */
[C---:B------:R-:W-:Y:S01]  /*132a0*/  ISETP.GT.AND P5, PT, R0.reuse, 0x11, P1 ;  /* 0x000000110000780c */ /* 0x040fe20000fa4270 */
[----:B------:R-:W-:Y:S01]  /*132b0*/  @P2 STG.E.U16 desc[UR20][R6.64+0x10], R8 ;  /* 0x0000100806002986 */ /* 0x000fe2000c101514 */
[----:B------:R-:W-:Y:S01]  /*132c0*/  ISETP.GT.AND P2, PT, R0, 0x10, P0 ;  /* 0x000000100000780c */ /* 0x000fe20000744270 */
[----:B------:R-:W-:Y:S01]  /*132d0*/  FMUL R160, R160, UR11 ;  /* 0x0000000ba0a07c20 */ /* 0x000fe20008400000 */
[----:B------:R-:W-:Y:S01]  /*132e0*/  FMUL R161, R161, UR11 ;  /* 0x0000000ba1a17c20 */ /* 0x000fe20008400000 */
[----:B------:R-:W-:Y:S01]  /*132f0*/  FMUL R162, R162, UR11 ;  /* 0x0000000ba2a27c20 */ /* 0x000fe20008400000 */
[----:B------:R-:W-:Y:S02]  /*13300*/  F2FP.BF16.F32.PACK_AB R159, RZ, R159 ;  /* 0x0000009fff9f723e */ /* 0x000fe400000010ff */
[----:B------:R-:W-:-:S02]  /*13310*/  F2FP.BF16.F32.PACK_AB R160, RZ, R160 ;  /* 0x000000a0ffa0723e */ /* 0x000fc400000010ff */
[----:B------:R-:W-:Y:S02]  /*13320*/  F2FP.BF16.F32.PACK_AB R161, RZ, R161 ;  /* 0x000000a1ffa1723e */ /* 0x000fe400000010ff */
[----:B------:R-:W-:Y:S01]  /*13330*/  F2FP.BF16.F32.PACK_AB R162, RZ, R162 ;  /* 0x000000a2ffa2723e */ /* 0x000fe200000010ff */
[----:B------:R-:W-:Y:S01]  /*13340*/  @P3 STG.E.U16 desc[UR20][R6.64+0x12], R159 ;  /* 0x0000129f06003986 */ /* 0x000fe2000c101514 */
[----:B------:R-:W-:-:S03]  /*13350*/  ISETP.GT.AND P3, PT, R0, 0x11, P0 ;  /* 0x000000110000780c */ /* 0x000fc60000764270 */
[----:B------:R-:W-:Y:S01]  /*13360*/  @P4 STG.E.U16 desc[UR20][R4.64+0x20], R160 ;  /* 0x000020a004004986 */ /* 0x000fe2000c101514 */
[C---:B------:R-:W-:Y:S01]  /*13370*/  ISETP.GT.AND P4, PT, R0.reuse, 0x18, P1 ;  /* 0x000000180000780c */ /* 0x040fe20000f84270 */
[----:B------:R-:W-:Y:S02]  /*13380*/  FMUL R163, R163, UR11 ;  /* 0x0000000ba3a37c20 */ /* 0x000fe40008400000 */
[----:B------:R-:W-:Y:S01]  /*13390*/  @P5 STG.E.U16 desc[UR20][R4.64+0x22], R161 ;  /* 0x000022a104005986 */ /* 0x000fe2000c101514 */
[----:B------:R-:W-:Y:S01]  /*133a0*/  ISETP.GT.AND P5, PT, R0, 0x19, P1 ;  /* 0x000000190000780c */ /* 0x000fe20000fa4270 */
[----:B------:R-:W-:Y:S02]  /*133b0*/  FMUL R164, R164, UR11 ;  /* 0x0000000ba4a47c20 */ /* 0x000fe40008400000 */
[----:B------:R-:W-:Y:S01]  /*133c0*/  @P2 STG.E.U16 desc[UR20][R6.64+0x20], R162 ;  /* 0x000020a206002986 */ /* 0x000fe2000c101514 */
[----:B------:R-:W-:Y:S01]  /*133d0*/  ISETP.GT.AND P2, PT, R0, 0x18, P0 ;  /* 0x000000180000780c */ /* 0x000fe20000744270 */
[----:B------:R-:W-:Y:S01]  /*133e0*/  FMUL R165, R165, UR11 ;  /* 0x0000000ba5a57c20 */ /* 0x000fe20008400000 */
[----:B------:R-:W-:Y:S01]  /*133f0*/  FMUL R166, R166, UR11 ;  /* 0x0000000ba6a67c20 */ /* 0x000fe20008400000 */
[----:B------:R-:W-:-:S02]  /*13400*/  F2FP.BF16.F32.PACK_AB R163, RZ, R163 ;  /* 0x000000a3ffa3723e */ /* 0x000fc400000010ff */
[----:B------:R-:W-:Y:S02]  /*13410*/  F2FP.BF16.F32.PACK_AB R164, RZ, R164 ;  /* 0x000000a4ffa4723e */ /* 0x000fe400000010ff */
        /* <DEDUP_REMOVED lines=181> */
[C---:B------:R-:W-:Y:S02]  /*13f70*/  ISETP.GT.AND P4, PT, R0.reuse, 0x71, P0 ;  /* 0x000000710000780c */ /* 0x040fe40000784270 */
[----:B------:R-:W-:Y:S01]  /*13f80*/  ISETP.GT.AND P1, PT, R0, 0x79, P1 ;  /* 0x000000790000780c */ /* 0x000fe20000f24270 */
[----:B------:R-:W-:Y:S01]  /*13f90*/  @P5 STG.E.U16 desc[UR20][R4.64+0xe2], R209 ;  /* 0x0000e2d104005986 */ /* 0x000fe2000c101514 */
[----:B------:R-:W-:-:S03]  /*13fa0*/  FMUL R211, R211, UR11 ;  /* 0x0000000bd3d37c20 */ /* 0x000fc60008400000 */
[----:B------:R-:W-:Y:S01]  /*13fb0*/  @P2 STG.E.U16 desc[UR20][R6.64+0xe0], R210 ;  /* 0x0000e0d206002986 */ /* 0x000fe2000c101514 */
[----:B------:R-:W-:Y:S01]  /*13fc0*/  ISETP.GT.AND P2, PT, R0, 0x78, P0 ;  /* 0x000000780000780c */ /* 0x000fe20000744270 */
[----:B------:R-:W-:Y:S01]  /*13fd0*/  FMUL R212, R212, UR11 ;  /* 0x0000000bd4d47c20 */ /* 0x000fe20008400000 */
[----:B------:R-:W-:Y:S01]  /*13fe0*/  FMUL R213, R213, UR11 ;  /* 0x0000000bd5d57c20 */ /* 0x000fe20008400000 */
[----:B------:R-:W-:Y:S02]  /*13ff0*/  F2FP.BF16.F32.PACK_AB R211, RZ, R211 ;  /* 0x000000d3ffd3723e */ /* 0x000fe400000010ff */
[----:B------:R-:W-:Y:S01]  /*14000*/  ISETP.GT.AND P0, PT, R0, 0x79, P0 ;  /* 0x000000790000780c */ /* 0x000fe20000704270 */
[----:B------:R-:W-:Y:S01]  /*14010*/  FMUL R214, R214, UR11 ;  /* 0x0000000bd6d67c20 */ /* 0x000fe20008400000 */
[----:B------:R-:W-:Y:S02]  /*14020*/  F2FP.BF16.F32.PACK_AB R212, RZ, R212 ;  /* 0x000000d4ffd4723e */ /* 0x000fe400000010ff */
[----:B------:R-:W-:Y:S01]  /*14030*/  F2FP.BF16.F32.PACK_AB R213, RZ, R213 ;  /* 0x000000d5ffd5723e */ /* 0x000fe200000010ff */
[----:B------:R-:W-:Y:S01]  /*14040*/  @P4 STG.E.U16 desc[UR20][R6.64+0xe2], R211 ;  /* 0x0000e2d306004986 */ /* 0x000fe2000c101514 */
[----:B------:R-:W-:Y:S01]  /*14050*/  F2FP.BF16.F32.PACK_AB R214, RZ, R214 ;  /* 0x000000d6ffd6723e */ /* 0x000fe200000010ff */
[----:B------:R-:W-:-:S02]  /*14060*/  USHF.L.U32 UR7, UR14, 0x8, URZ ;  /* 0x000000080e077899 */ /* 0x000fc4000800063f */
[----:B------:R-:W-:Y:S04]  /*14070*/  @P3 STG.E.U16 desc[UR20][R4.64+0xf0], R212 ;  /* 0x0000f0d404003986 */ /* 0x000fe8000c101514 */
[----:B------:R1:W-:Y:S01]  /*14080*/  @P1 STG.E.U16 desc[UR20][R4.64+0xf2], R213 ;  /* 0x0000f2d504001986 */ /* 0x0003e2000c101514 */
[----:B------:R-:W-:Y:S01]  /*14090*/  FMUL R215, R215, UR11 ;  /* 0x0000000bd7d77c20 */ /* 0x000fe20008400000 */
[----:B------:R-:W-:Y:S01]  /*140a0*/  USHF.L.U64.HI UR6, UR14, 0x8, UR15 ;  /* 0x000000080e067899 */ /* 0x000fe2000801020f */
[----:B-1----:R-:W-:Y:S01]  /*140b0*/  @P2 MOV R4, R6 ;  /* 0x0000000600042202 */ /* 0x002fe20000000f00 */
[----:B------:R-:W-:Y:S02]  /*140c0*/  @P2 IMAD.MOV.U32 R5, RZ, RZ, R7 ;  /* 0x000000ffff052224 */ /* 0x000fe400078e0007 */
[----:B------:R-:W-:-:S03]  /*140d0*/  F2FP.BF16.F32.PACK_AB R215, RZ, R215 ;  /* 0x000000d7ffd7723e */ /* 0x000fc600000010ff */
[----:B------:R1:W-:Y:S01]  /*140e0*/  @P2 STG.E.U16 desc[UR20][R4.64+0xf0], R214 ;  /* 0x0000f0d604002986 */ /* 0x0003e2000c101514 */
[C---:B------:R-:W-:Y:S02]  /*140f0*/  ISETP.GT.AND P3, PT, R14.reuse, 0x80, PT ;  /* 0x000000800e00780c */ /* 0x040fe40003f64270 */
[----:B------:R-:W-:Y:S02]  /*14100*/  MOV R9, UR6 ;  /* 0x0000000600097c02 */ /* 0x000fe40008000f00 */
[----:B------:R-:W-:Y:S01]  /*14110*/  ISETP.GT.AND P1, PT, R14, 0x88, PT ;  /* 0x000000880e00780c */ /* 0x000fe20003f24270 */
[----:B-1----:R-:W-:Y:S02]  /*14120*/  @P0 IMAD.MOV.U32 R5, RZ, RZ, R7 ;  /* 0x000000ffff050224 */ /* 0x002fe400078e0007 */
[----:B------:R-:W-:Y:S02]  /*14130*/  IMAD.U32 R7, RZ, RZ, UR7 ;  /* 0x00000007ff077e24 */ /* 0x000fe4000f8e00ff */
[----:B------:R-:W-:-:S03]  /*14140*/  @P0 IMAD.MOV.U32 R4, RZ, RZ, R6 ;  /* 0x000000ffff040224 */ /* 0x000fc600078e0006 */
[----:B------:R-:W-:Y:S02]  /*14150*/  IADD3 R6, P5, P6, R2, UR9, R7 ;  /* 0x0000000902067c10 */ /* 0x000fe4000febe007 */
[----:B------:R1:W-:Y:S01]  /*14160*/  @P0 STG.E.U16 desc[UR20][R4.64+0xf2], R215 ;  /* 0x0000f2d704000986 */ /* 0x0003e2000c101514 */
[C---:B------:R-:W-:Y:S02]  /*14170*/  ISETP.GT.AND P0, PT, R0.reuse, RZ, P3 ;  /* 0x000000ff0000720c */ /* 0x040fe40001f04270 */
[----:B------:R-:W-:Y:S02]  /*14180*/  ISETP.GT.AND P2, PT, R0, 0x1, P3 ;  /* 0x000000010000780c */ /* 0x000fe40001f44270 */
[----:B------:R-:W-:Y:S01]  /*14190*/  IADD3.X R7, R3, UR8, R9, P5, P6 ;  /* 0x0000000803077c10 */ /* 0x000fe2000afec409 */
[----:B------:R-:W-:Y:S01]  /*141a0*/  FMUL R88, R88, UR11 ;  /* 0x0000000b58587c20 */ /* 0x000fe20008400000 */
[----:B------:R-:W-:Y:S01]  /*141b0*/  ISETP.GT.AND P5, PT, R0, RZ, P1 ;  /* 0x000000ff0000720c */ /* 0x000fe20000fa4270 */
[----:B------:R-:W-:Y:S01]  /*141c0*/  FMUL R89, R89, UR11 ;  /* 0x0000000b59597c20 */ /* 0x000fe20008400000 */
[----:B-1----:R-:W-:Y:S01]  /*141d0*/  IADD3 R4, P4, R2, UR7, RZ ;  /* 0x0000000702047c10 */ /* 0x002fe2000ff9e0ff */
[----:B------:R-:W-:-:S03]  /*141e0*/  FMUL R90, R90, UR11 ;  /* 0x0000000b5a5a7c20 */ /* 0x000fc60008400000 */
[----:B------:R-:W-:Y:S02]  /*141f0*/  IADD3.X R5, R3, UR6, RZ, P4, !PT ;  /* 0x0000000603057c10 */ /* 0x000fe4000a7fe4ff */
[----:B------:R-:W-:Y:S02]  /*14200*/  IADD3 R8, P4, R4, UR9, RZ ;  /* 0x0000000904087c10 */ /* 0x000fe4000ff9e0ff */
[----:B------:R-:W-:Y:S02]  /*14210*/  F2FP.BF16.F32.PACK_AB R88, RZ, R88 ;  /* 0x00000058ff58723e */ /* 0x000fe400000010ff */
[----:B------:R-:W-:Y:S02]  /*14220*/  F2FP.BF16.F32.PACK_AB R89, RZ, R89 ;  /* 0x00000059ff59723e */ /* 0x000fe400000010ff */
[----:B------:R-:W-:Y:S02]  /*14230*/  F2FP.BF16.F32.PACK_AB R90, RZ, R90 ;  /* 0x0000005aff5a723e */ /* 0x000fe400000010ff */
[----:B------:R-:W-:Y:S01]  /*14240*/  IADD3.X R9, R5, UR8, RZ, P4, !PT ;  /* 0x0000000805097c10 */ /* 0x000fe2000a7fe4ff */
[----:B------:R-:W-:Y:S01]  /*14250*/  @P0 STG.E.U16 desc[UR20][R4.64], R88 ;  /* 0x0000005804000986 */ /* 0x000fe2000c101514 */
[----:B------:R-:W-:-:S02]  /*14260*/  ISETP.GT.AND P0, PT, R0, 0x1, P1 ;  /* 0x000000010000780c */ /* 0x000fc40000f04270 */
[C---:B------:R-:W-:Y:S01]  /*14270*/  ISETP.GT.AND P4, PT, R0.reuse, 0x9, P3 ;  /* 0x000000090000780c */ /* 0x040fe20001f84270 */
[----:B------:R-:W-:Y:S01]  /*14280*/  @P2 STG.E.U16 desc[UR20][R4.64+0x2], R89 ;  /* 0x0000025904002986 */ /* 0x000fe2000c101514 */
[C---:B------:R-:W-:Y:S01]  /*14290*/  ISETP.GT.AND P2, PT, R0.reuse, 0x8, P3 ;  /* 0x000000080000780c */ /* 0x040fe20001f44270 */
[----:B------:R-:W-:Y:S02]  /*142a0*/  FMUL R91, R91, UR11 ;  /* 0x0000000b5b5b7c20 */ /* 0x000fe40008400000 */
[----:B------:R-:W-:Y:S01]  /*142b0*/  @P5 STG.E.U16 desc[UR20][R8.64], R90 ;  /* 0x0000005a08005986 */ /* 0x000fe2000c101514 */
[----:B------:R-:W-:Y:S01]  /*142c0*/  ISETP.GT.AND P5, PT, R0, 0x8, P1 ;  /* 0x000000080000780c */ /* 0x000fe20000fa4270 */
[----:B------:R-:W-:Y:S01]  /*142d0*/  FMUL R92, R92, UR11 ;  /* 0x0000000b5c5c7c20 */ /* 0x000fe20008400000 */
[----:B------:R-:W-:Y:S01]  /*142e0*/  FMUL R93, R93, UR11 ;  /* 0x0000000b5d5d7c20 */ /* 0x000fe20008400000 */
[----:B------:R-:W-:Y:S01]  /*142f0*/  FMUL R94, R94, UR11 ;  /* 0x0000000b5e5e7c20 */ /* 0x000fe20008400000 */
[----:B------:R-:W-:-:S02]  /*14300*/  F2FP.BF16.F32.PACK_AB R91, RZ, R91 ;  /* 0x0000005bff5b723e */ /* 0x000fc400000010ff */
[----:B------:R-:W-:Y:S02]  /*14310*/  F2FP.BF16.F32.PACK_AB R92, RZ, R92 ;  /* 0x0000005cff5c723e */ /* 0x000fe400000010ff */
[----:B------:R-:W-:Y:S02]  /*14320*/  F2FP.BF16.F32.PACK_AB R93, RZ, R93 ;  /* 0x0000005dff5d723e */ /* 0x000fe400000010ff */
[----:B------:R-:W-:Y:S01]  /*14330*/  F2FP.BF16.F32.PACK_AB R94, RZ, R94 ;  /* 0x0000005eff5e723e */ /* 0x000fe200000010ff */
[----:B------:R1:W-:Y:S01]  /*14340*/  @P0 STG.E.U16 desc[UR20][R8.64+0x2], R91 ;  /* 0x0000025b08000986 */ /* 0x0003e2000c101514 */
[----:B------:R-:W-:-:S03]  /*14350*/  ISETP.GT.AND P0, PT, R0, 0x9, P1 ;  /* 0x000000090000780c */ /* 0x000fc60000f04270 */
[----:B------:R-:W-:Y:S01]  /*14360*/  @P2 STG.E.U16 desc[UR20][R4.64+0x10], R92 ;  /* 0x0000105c04002986 */ /* 0x000fe2000c101514 */
[----:B------:R-:W-:-:S03]  /*14370*/  ISETP.GT.AND P2, PT, R0, 0x10, P3 ;  /* 0x000000100000780c */ /* 0x000fc60001f44270 */
        /* <DEDUP_REMOVED lines=140> */
[----:B------:R-:W-:Y:S04]  /*14c40*/  @P0 STG.E.U16 desc[UR20][R6.64+0x92], R127 ;  /* 0x0000927f06000986 */ /* 0x000fe8000c101514 */
[----:B------:R-:W-:Y:S01]  /*14c50*/  @P2 STG.E.U16 desc[UR20][R4.64+0xa0], R128 ;  /* 0x0000a08004002986 */ /* 0x000fe2000c101514 */
[----:B------:R-:W-:-:S03]  /*14c60*/  ISETP.GT.AND P2, PT, R0, 0x51, P1 ;  /* 0x000000510000780c */ /* 0x000fc60000f44270 */
[----:B------:R-:W-:Y:S01]  /*14c70*/  @P4 STG.E.U16 desc[UR20][R4.64+0xa2], R129 ;  /* 0x0000a28104004986 */ /* 0x000fe2000c101514 */
[----:B------:R-:W-:-:S03]  /*14c80*/  FMUL R131, R131, UR11 ;  /* 0x0000000b83837c20 */ /* 0x000fc60008400000 */
[----:B------:R-:W-:Y:S01]  /*14c90*/  @P5 STG.E.U16 desc[UR20][R6.64+0xa0], R130 ;  /* 0x0000a08206005986 */ /* 0x000fe2000c101514 */
[----:B------:R-:W-:Y:S01]  /*14ca0*/  ISETP.GT.AND P5, PT, R0, 0x59, P3 ;  /* 0x000000590000780c */ /* 0x000fe20001fa4270 */
[----:B------:R-:W-:Y:S01]  /*14cb0*/  FMUL R133, R133, UR11 ;  /* 0x0000000b85857c20 */ /* 0x000fe20008400000 */
[----:B------:R-:W-:-:S04]  /*14cc0*/  F2FP.BF16.F32.PACK_AB R131, RZ, R131 ;  /* 0x00000083ff83723e */ /* 0x000fc800000010ff */
[----:B------:R-:W-:Y:S01]  /*14cd0*/  F2FP.BF16.F32.PACK_AB R133, RZ, R133 ;  /* 0x00000085ff85723e */ /* 0x000fe200000010ff */
[----:B------:R-:W-:Y:S01]  /*14ce0*/  @P2 STG.E.U16 desc[UR20][R6.64+0xa2], R131 ;  /* 0x0000a28306002986 */ /* 0x000fe2000c101514 */
[C---:B------:R-:W-:Y:S02]  /*14cf0*/  ISETP.GT.AND P4, PT, R0.reuse, 0x58, P3 ;  /* 0x000000580000780c */ /* 0x040fe40001f84270 */
[----:B------:R-:W-:Y:S01]  /*14d00*/  ISETP.GT.AND P0, PT, R0, 0x58, P1 ;  /* 0x000000580000780c */ /* 0x000fe20000f04270 */
[----:B------:R-:W-:Y:S01]  /*14d10*/  FMUL R132, R132, UR11 ;  /* 0x0000000b84847c20 */ /* 0x000fe20008400000 */
[C---:B------:R-:W-:Y:S01]  /*14d20*/  ISETP.GT.AND P2, PT, R0.reuse, 0x59, P1 ;  /* 0x000000590000780c */ /* 0x040fe20000f44270 */
[----:B------:R-:W-:Y:S01]  /*14d30*/  @P5 STG.E.U16 desc[UR20][R4.64+0xb2], R133 ;  /* 0x0000b28504005986 */ /* 0x000fe2000c101514 */
[----:B------:R-:W-:Y:S01]  /*14d40*/  ISETP.GT.AND P5, PT, R0, 0x60, P3 ;  /* 0x000000600000780c */ /* 0x000fe20001fa4270 */
[----:B------:R-:W-:Y:S01]  /*14d50*/  FMUL R134, R134, UR11 ;  /* 0x0000000b86867c20 */ /* 0x000fe20008400000 */
        /* <DEDUP_REMOVED lines=8> */
[----:B------:R-:W-:Y:S01]  /*14de0*/  @P4 STG.E.U16 desc[UR20][R4.64+0xb0], R132 ;  /* 0x0000b08404004986 */ /* 0x000fe2000c101514 */
[----:B------:R-:W-:-:S03]  /*14df0*/  F2FP.BF16.F32.PACK_AB R137, RZ, R137 ;  /* 0x00000089ff89723e */ /* 0x000fc600000010ff */
[----:B------:R-:W-:Y:S01]  /*14e00*/  @P0 STG.E.U16 desc[UR20][R6.64+0xb0], R134 ;  /* 0x0000b08606000986 */ /* 0x000fe2000c101514 */
[----:B------:R-:W-:-:S03]  /*14e10*/  ISETP.GT.AND P4, PT, R0, 0x60, P1 ;  /* 0x000000600000780c */ /* 0x000fc60000f84270 */
[----:B------:R-:W-:Y:S01]  /*14e20*/  @P2 STG.E.U16 desc[UR20][R6.64+0xb2], R135 ;  /* 0x0000b28706002986 */ /* 0x000fe2000c101514 */
[----:B------:R-:W-:-:S03]  /*14e30*/  FMUL R138, R138, UR11 ;  /* 0x0000000b8a8a7c20 */ /* 0x000fc60008400000 */
[----:B------:R-:W-:Y:S01]  /*14e40*/  @P5 STG.E.U16 desc[UR20][R4.64+0xc0], R136 ;  /* 0x0000c08804005986 */ /* 0x000fe2000c101514 */
[----:B------:R-:W-:-:S03]  /*14e50*/  ISETP.GT.AND P5, PT, R0, 0x61, P1 ;  /* 0x000000610000780c */ /* 0x000fc60000fa4270 */
[----:B------:R-:W-:Y:S01]  /*14e60*/  @P6 STG.E.U16 desc[UR20][R4.64+0xc2], R137 ;  /* 0x0000c28904006986 */ /* 0x000fe2000c101514 */
[----:B------:R-:W-:Y:S01]  /*14e70*/  ISETP.GT.AND P6, PT, R0, 0x68, P3 ;  /* 0x000000680000780c */ /* 0x000fe20001fc4270 */
[----:B------:R-:W-:Y:S01]  /*14e80*/  FMUL R139, R139, UR11 ;  /* 0x0000000b8b8b7c20 */ /* 0x000fe20008400000 */
[----:B------:R-:W-:Y:S01]  /*14e90*/  FMUL R140, R140, UR11 ;  /* 0x0000000b8c8c7c20 */ /* 0x000fe20008400000 */
[----:B------:R-:W-:-:S03]  /*14ea0*/  F2FP.BF16.F32.PACK_AB R138, RZ, R138 ;  /* 0x0000008aff8a723e */ /* 0x000fc600000010ff */
        /* <DEDUP_REMOVED lines=11> */
[----:B------:R-:W-:-:S03]  /*14f60*/  F2FP.BF16.F32.PACK_AB R141, RZ, R141 ;  /* 0x0000008dff8d723e */ /* 0x000fc600000010ff */
[----:B------:R-:W-:Y:S02]  /*14f70*/  F2FP.BF16.F32.PACK_AB R142, RZ, R142 ;  /* 0x0000008eff8e723e */ /* 0x000fe400000010ff */
[----:B------:R-:W-:Y:S01]  /*14f80*/  F2FP.BF16.F32.PACK_AB R143, RZ, R143 ;  /* 0x0000008fff8f723e */ /* 0x000fe200000010ff */
[----:B------:R-:W-:Y:S04]  /*14f90*/  @P4 STG.E.U16 desc[UR20][R4.64+0xd2], R141 ;  /* 0x0000d28d04004986 */ /* 0x000fe8000c101514 */
[----:B------:R-:W-:Y:S01]  /*14fa0*/  @P5 STG.E.U16 desc[UR20][R6.64+0xd0], R142 ;  /* 0x0000d08e06005986 */ /* 0x000fe2000c101514 */
[----:B------:R-:W-:-:S03]  /*14fb0*/  ISETP.GT.AND P5, PT, R0, 0x70, P3 ;  /* 0x000000700000780c */ /* 0x000fc60001fa4270 */
[----:B------:R-:W-:Y:S01]  /*14fc0*/  @P6 STG.E.U16 desc[UR20][R6.64+0xd2], R143 ;  /* 0x0000d28f06006986 */ /* 0x000fe2000c101514 */
[----:B------:R-:W-:Y:S01]  /*14fd0*/  ISETP.GT.AND P6, PT, R0, 0x71, P3 ;  /* 0x000000710000780c */ /* 0x000fe20001fc4270 */
[----:B------:R-:W-:Y:S01]  /*14fe0*/  FMUL R144, R144, UR11 ;  /* 0x0000000b90907c20 */ /* 0x000fe20008400000 */
[----:B------:R-:W-:Y:S01]  /*14ff0*/  FMUL R145, R145, UR11 ;  /* 0x0000000b91917c20 */ /* 0x000fe20008400000 */
[----:B------:R-:W-:-:S03]  /*15000*/  ISETP.GT.AND P4, PT, R0, 0x70, P1 ;  /* 0x000000700000780c */ /* 0x000fc60000f84270 */
[----:B------:R-:W-:Y:S02]  /*15010*/  F2FP.BF16.F32.PACK_AB R144, RZ, R144 ;  /* 0x00000090ff90723e */ /* 0x000fe400000010ff */
[----:B------:R-:W-:Y:S01]  /*15020*/  F2FP.BF16.F32.PACK_AB R145, RZ, R145 ;  /* 0x00000091ff91723e */ /* 0x000fe200000010ff */
[----:B------:R-:W-:Y:S02]  /*15030*/  FMUL R146, R146, UR11 ;  /* 0x0000000b92927c20 */ /* 0x000fe40008400000 */
[----:B------:R-:W-:Y:S01]  /*15040*/  @P5 STG.E.U16 desc[UR20][R4.64+0xe0], R144 ;  /* 0x0000e09004005986 */ /* 0x000fe2000c101514 */
[----:B------:R-:W-:-:S03]  /*15050*/  ISETP.GT.AND P5, PT, R0, 0x71, P1 ;  /* 0x000000710000780c */ /* 0x000fc60000fa4270 */
[----:B------:R-:W-:Y:S01]  /*15060*/  @P6 STG.E.U16 desc[UR20][R4.64+0xe2], R145 ;  /* 0x0000e29104006986 */ /* 0x000fe2000c101514 */
[C---:B------:R-:W-:Y:S02]  /*15070*/  ISETP.GT.AND P6, PT, R0.reuse, 0x78, P3 ;  /* 0x000000780000780c */ /* 0x040fe40001fc4270 */
[----:B------:R-:W-:Y:S01]  /*15080*/  ISETP.GT.AND P3, PT, R0, 0x79, P3 ;  /* 0x000000790000780c */ /* 0x000fe20001f64270 */
[----:B------:R-:W-:Y:S01]  /*15090*/  FMUL R147, R147, UR11 ;  /* 0x0000000b93937c20 */ /* 0x000fe20008400000 */
[----:B------:R-:W-:Y:S01]  /*150a0*/  F2FP.BF16.F32.PACK_AB R146, RZ, R146 ;  /* 0x00000092ff92723e */ /* 0x000fe200000010ff */
[----:B------:R-:W-:Y:S01]  /*150b0*/  FMUL R149, R149, UR11 ;  /* 0x0000000b95957c20 */ /* 0x000fe20008400000 */
[----:B------:R-:W-:Y:S02]  /*150c0*/  FMUL R148, R148, UR11 ;  /* 0x0000000b94947c20 */ /* 0x000fe40008400000 */
[----:B------:R-:W-:Y:S01]  /*150d0*/  F2FP.BF16.F32.PACK_AB R147, RZ, R147 ;  /* 0x00000093ff93723e */ /* 0x000fe200000010ff */
[----:B------:R-:W-:Y:S01]  /*150e0*/  @P4 STG.E.U16 desc[UR20][R6.64+0xe0], R146 ;  /* 0x0000e09206004986 */ /* 0x000fe2000c101514 */
[----:B------:R-:W-:-:S02]  /*150f0*/  ISETP.GT.AND P4, PT, R0, 0x78, P1 ;  /* 0x000000780000780c */ /* 0x000fc40000f84270 */
[----:B------:R-:W-:Y:S02]  /*15100*/  F2FP.BF16.F32.PACK_AB R149, RZ, R149 ;  /* 0x00000095ff95723e */ /* 0x000fe400000010ff */
[----:B------:R-:W-:Y:S01]  /*15110*/  ISETP.GT.AND P2, PT, R14, 0xc0, PT ;  /* 0x000000c00e00780c */ /* 0x000fe20003f44270 */
[----:B------:R-:W-:Y:S01]  /*15120*/  @P5 STG.E.U16 desc[UR20][R6.64+0xe2], R147 ;  /* 0x0000e29306005986 */ /* 0x000fe2000c101514 */
[C---:B------:R-:W-:Y:S01]  /*15130*/  ISETP.GT.AND P1, PT, R0.reuse, 0x79, P1 ;  /* 0x000000790000780c */ /* 0x040fe20000f24270 */
[----:B-1----:R-:W-:Y:S01]  /*15140*/  IMAD.U32 R9, RZ, RZ, UR14 ;  /* 0x0000000eff097e24 */ /* 0x002fe2000f8e00ff */
[----:B------:R-:W-:Y:S01]  /*15150*/  F2FP.BF16.F32.PACK_AB R148, RZ, R148 ;  /* 0x00000094ff94723e */ /* 0x000fe200000010ff */
[----:B------:R-:W-:Y:S01]  /*15160*/  @P3 STG.E.U16 desc[UR20][R4.64+0xf2], R149 ;  /* 0x0000f29504003986 */ /* 0x000fe2000c101514 */
[----:B------:R-:W-:Y:S01]  /*15170*/  ISETP.GT.AND P3, PT, R0, RZ, P2 ;  /* 0x000000ff0000720c */ /* 0x000fe20001764270 */
[----:B------:R-:W-:Y:S01]  /*15180*/  FMUL R150, R150, UR11 ;  /* 0x0000000b96967c20 */ /* 0x000fe20008400000 */
[----:B------:R-:W-:Y:S01]  /*15190*/  FMUL R151, R151, UR11 ;  /* 0x0000000b97977c20 */ /* 0x000fe20008400000 */
[----:B------:R-:W-:Y:S01]  /*151a0*/  UIMAD UR6, UR15, 0x180, URZ ;  /* 0x000001800f0678a4 */ /* 0x000fe2000f8e023f */
[----:B------:R-:W-:Y:S01]  /*151b0*/  FMUL R24, R24, UR11 ;  /* 0x0000000b18187c20 */ /* 0x000fe20008400000 */
[----:B------:R-:W-:Y:S01]  /*151c0*/  IMAD.WIDE.U32 R2, R9, 0x180, R2 ;  /* 0x0000018009027825 */ /* 0x000fe200078e0002 */
[----:B------:R1:W-:Y:S01]  /*151d0*/  @P6 STG.E.U16 desc[UR20][R4.64+0xf0], R148 ;  /* 0x0000f09404006986 */ /* 0x0003e2000c101514 */
[----:B------:R-:W-:-:S02]  /*151e0*/  F2FP.BF16.F32.PACK_AB R150, RZ, R150 ;  /* 0x00000096ff96723e */ /* 0x000fc400000010ff */
[----:B------:R-:W-:Y:S01]  /*151f0*/  F2FP.BF16.F32.PACK_AB R151, RZ, R151 ;  /* 0x00000097ff97723e */ /* 0x000fe200000010ff */
[----:B------:R-:W-:Y:S01]  /*15200*/  VIADD R3, R3, UR6 ;  /* 0x0000000603037c36 */ /* 0x000fe20008000000 */
[----:B------:R-:W-:Y:S02]  /*15210*/  ISETP.GT.AND P5, PT, R0, 0x1, P2 ;  /* 0x000000010000780c */ /* 0x000fe400017a4270 */
[----:B------:R-:W-:Y:S01]  /*15220*/  F2FP.BF16.F32.PACK_AB R24, RZ, R24 ;  /* 0x00000018ff18723e */ /* 0x000fe200000010ff */
[----:B------:R-:W-:Y:S01]  /*15230*/  FMUL R25, R25, UR11 ;  /* 0x0000000b19197c20 */ /* 0x000fe20008400000 */
[----:B-1----:R-:W-:Y:S02]  /*15240*/  @P4 IMAD.MOV.U32 R4, RZ, RZ, R6 ;  /* 0x000000ffff044224 */ /* 0x002fe400078e0006 */
[----:B------:R-:W-:Y:S01]  /*15250*/  @P4 IMAD.MOV.U32 R5, RZ, RZ, R7 ;  /* 0x000000ffff054224 */ /* 0x000fe200078e0007 */
[----:B------:R-:W-:-:S04]  /*15260*/  ISETP.GT.AND P0, PT, R14, 0xc8, PT ;  /* 0x000000c80e00780c */ /* 0x000fc80003f04270 */
[----:B------:R1:W-:Y:S01]  /*15270*/  @P4 STG.E.U16 desc[UR20][R4.64+0xf0], R150 ;  /* 0x0000f09604004986 */ /* 0x0003e2000c101514 */
[----:B------:R-:W-:-:S03]  /*15280*/  F2FP.BF16.F32.PACK_AB R25, RZ, R25 ;  /* 0x00000019ff19723e */ /* 0x000fc600000010ff */
[----:B------:R2:W-:Y:S04]  /*15290*/  @P1 STG.E.U16 desc[UR20][R6.64+0xf2], R151 ;  /* 0x0000f29706001986 */ /* 0x0005e8000c101514 */
[----:B------:R-:W-:Y:S01]  /*152a0*/  @P3 STG.E.U16 desc[UR20][R2.64], R24 ;  /* 0x0000001802003986 */ /* 0x000fe2000c101514 */
[----:B------:R-:W-:Y:S01]  /*152b0*/  ISETP.GT.AND P3, PT, R0, RZ, P0 ;  /* 0x000000ff0000720c */ /* 0x000fe20000764270 */
[----:B------:R-:W-:Y:S01]  /*152c0*/  FMUL R26, R26, UR11 ;  /* 0x0000000b1a1a7c20 */ /* 0x000fe20008400000 */
[----:B-1----:R-:W-:Y:S01]  /*152d0*/  IADD3 R4, P1, R2, UR9, RZ ;  /* 0x0000000902047c10 */ /* 0x002fe2000ff3e0ff */
[----:B------:R-:W-:Y:S01]  /*152e0*/  @P5 STG.E.U16 desc[UR20][R2.64+0x2], R25 ;  /* 0x0000021902005986 */ /* 0x000fe2000c101514 */
[C---:B------:R-:W-:Y:S02]  /*152f0*/  ISETP.GT.AND P6, PT, R0.reuse, 0x1, P0 ;  /* 0x000000010000780c */ /* 0x040fe400007c4270 */
[----:B------:R-:W-:Y:S01]  /*15300*/  ISETP.GT.AND P5, PT, R0, 0x8, P2 ;  /* 0x000000080000780c */ /* 0x000fe200017a4270 */
[----:B------:R-:W-:Y:S01]  /*15310*/  FMUL R27, R27, UR11 ;  /* 0x0000000b1b1b7c20 */ /* 0x000fe20008400000 */
[----:B------:R-:W-:-:S02]  /*15320*/  F2FP.BF16.F32.PACK_AB R26, RZ, R26 ;  /* 0x0000001aff1a723e */ /* 0x000fc400000010ff */
[----:B------:R-:W-:Y:S02]  /*15330*/  IADD3.X R5, R3, UR8, RZ, P1, !PT ;  /* 0x0000000803057c10 */ /* 0x000fe40008ffe4ff */
[----:B------:R-:W-:Y:S01]  /*15340*/  ISETP.GT.AND P4, PT, R0, 0x9, P2 ;  /* 0x000000090000780c */ /* 0x000fe20001784270 */
[----:B------:R-:W-:Y:S01]  /*15350*/  FMUL R28, R28, UR11 ;  /* 0x0000000b1c1c7c20 */ /* 0x000fe20008400000 */
[----:B------:R-:W-:Y:S01]  /*15360*/  FMUL R29, R29, UR11 ;  /* 0x0000000b1d1d7c20 */ /* 0x000fe20008400000 */
[----:B------:R-:W-:Y:S01]  /*15370*/  @P3 STG.E.U16 desc[UR20][R4.64], R26 ;  /* 0x0000001a04003986 */ /* 0x000fe2000c101514 */
[----:B------:R-:W-:Y:S02]  /*15380*/  F2FP.BF16.F32.PACK_AB R27, RZ, R27 ;  /* 0x0000001bff1b723e */ /* 0x000fe400000010ff */
[----:B------:R-:W-:Y:S02]  /*15390*/  ISETP.GT.AND P3, PT, R0, 0x8, P0 ;  /* 0x000000080000780c */ /* 0x000fe40000764270 */
[----:B------:R-:W-:Y:S01]  /*153a0*/  F2FP.BF16.F32.PACK_AB R28, RZ, R28 ;  /* 0x0000001cff1c723e */ /* 0x000fe200000010ff */
[----:B------:R-:W-:Y:S01]  /*153b0*/  FMUL R30, R30, UR11 ;  /* 0x0000000b1e1e7c20 */ /* 0x000fe20008400000 */
[----:B------:R-:W-:Y:S01]  /*153c0*/  F2FP.BF16.F32.PACK_AB R29, RZ, R29 ;  /* 0x0000001dff1d723e */ /* 0x000fe200000010ff */
[----:B------:R-:W-:Y:S01]  /*153d0*/  @P6 STG.E.U16 desc[UR20][R4.64+0x2], R27 ;  /* 0x0000021b04006986 */ /* 0x000fe2000c101514 */
[----:B------:R-:W-:-:S03]  /*153e0*/  ISETP.GT.AND P6, PT, R0, 0x9, P0 ;  /* 0x000000090000780c */ /* 0x000fc600007c4270 */
[----:B------:R-:W-:Y:S01]  /*153f0*/  @P5 STG.E.U16 desc[UR20][R2.64+0x10], R28 ;  /* 0x0000101c02005986 */ /* 0x000fe2000c101514 */
[C---:B------:R-:W-:Y:S01]  /*15400*/  ISETP.GT.AND P5, PT, R0.reuse, 0x10, P2 ;  /* 0x000000100000780c */ /* 0x040fe200017a4270 */
[----:B------:R-:W-:Y:S01]  /*15410*/  FMUL R31, R31, UR11 ;  /* 0x0000000b1f1f7c20 */ /* 0x000fe20008400000 */
[----:B------:R-:W-:Y:S01]  /*15420*/  F2FP.BF16.F32.PACK_AB R30, RZ, R30 ;  /* 0x0000001eff1e723e */ /* 0x000fe200000010ff */
[----:B------:R-:W-:Y:S01]  /*15430*/  @P4 STG.E.U16 desc[UR20][R2.64+0x12], R29 ;  /* 0x0000121d02004986 */ /* 0x000fe2000c101514 */
[----:B------:R-:W-:Y:S01]  /*15440*/  ISETP.GT.AND P4, PT, R0, 0x11, P2 ;  /* 0x000000110000780c */ /* 0x000fe20001784270 */
[----:B------:R-:W-:Y:S01]  /*15450*/  FMUL R32, R32, UR11 ;  /* 0x0000000b20207c20 */ /* 0x000fe20008400000 */
[----:B------:R-:W-:Y:S01]  /*15460*/  FMUL R33, R33, UR11 ;  /* 0x0000000b21217c20 */ /* 0x000fe20008400000 */
[----:B------:R-:W-:Y:S01]  /*15470*/  @P3 STG.E.U16 desc[UR20][R4.64+0x10], R30 ;  /* 0x0000101e04003986 */ /* 0x000fe2000c101514 */
[----:B------:R-:W-:Y:S02]  /*15480*/  F2FP.BF16.F32.PACK_AB R31, RZ, R31 ;  /* 0x0000001fff1f723e */ /* 0x000fe400000010ff */
[----:B------:R-:W-:-:S02]  /*15490*/  ISETP.GT.AND P3, PT, R0, 0x10, P0 ;  /* 0x000000100000780c */ /* 0x000fc40000764270 */
[----:B------:R-:W-:Y:S01]  /*154a0*/  F2FP.BF16.F32.PACK_AB R32, RZ, R32 ;  /* 0x00000020ff20723e */ /* 0x000fe200000010ff */
[----:B------:R-:W-:Y:S01]  /*154b0*/  FMUL R34, R34, UR11 ;  /* 0x0000000b22227c20 */ /* 0x000fe20008400000 */
[----:B------:R-:W-:Y:S01]  /*154c0*/  F2FP.BF16.F32.PACK_AB R33, RZ, R33 ;  /* 0x00000021ff21723e */ /* 0x000fe200000010ff */
[----:B------:R-:W-:Y:S01]  /*154d0*/  @P6 STG.E.U16 desc[UR20][R4.64+0x12], R31 ;  /* 0x0000121f04006986 */ /* 0x000fe2000c101514 */
[----:B------:R-:W-:-:S03]  /*154e0*/  ISETP.GT.AND P6, PT, R0, 0x11, P0 ;  /* 0x000000110000780c */ /* 0x000fc600007c4270 */
[----:B------:R-:W-:Y:S01]  /*154f0*/  @P5 STG.E.U16 desc[UR20][R2.64+0x20], R32 ;  /* 0x0000202002005986 */ /* 0x000fe2000c101514 */
[----:B------:R-:W-:-:S03]  /*15500*/  F2FP.BF16.F32.PACK_AB R34, RZ, R34 ;  /* 0x00000022ff22723e */ /* 0x000fc600000010ff */
[----:B------:R-:W-:Y:S01]  /*15510*/  @P4 STG.E.U16 desc[UR20][R2.64+0x22], R33 ;  /* 0x0000222102004986 */ /* 0x000fe2000c101514 */
[C---:B------:R-:W-:Y:S01]  /*15520*/  ISETP.GT.AND P4, PT, R0.reuse, 0x18, P2 ;  /* 0x000000180000780c */ /* 0x040fe20001784270 */
[----:B------:R-:W-:Y:S01]  /*15530*/  FMUL R35, R35, UR11 ;  /* 0x0000000b23237c20 */ /* 0x000fe20008400000 */
[----:B------:R-:W-:Y:S01]  /*15540*/  ISETP.GT.AND P5, PT, R0, 0x19, P2 ;  /* 0x000000190000780c */ /* 0x000fe200017a4270 */
[----:B------:R-:W-:Y:S01]  /*15550*/  FMUL R36, R36, UR11 ;  /* 0x0000000b24247c20 */ /* 0x000fe20008400000 */
[----:B------:R-:W-:Y:S01]  /*15560*/  FMUL R37, R37, UR11 ;  /* 0x0000000b25257c20 */ /* 0x000fe20008400000 */
[----:B------:R-:W-:Y:S01]  /*15570*/  @P3 STG.E.U16 desc[UR20][R4.64+0x20], R34 ;  /* 0x0000202204003986 */ /* 0x000fe2000c101514 */
[----:B------:R-:W-:Y:S02]  /*15580*/  ISETP.GT.AND P3, PT, R0, 0x18, P0 ;  /* 0x000000180000780c */ /* 0x000fe40000764270 */
[----:B------:R-:W-:Y:S01]  /*15590*/  F2FP.BF16.F32.PACK_AB R35, RZ, R35 ;  /* 0x00000023ff23723e */ /* 0x000fe200000010ff */
[----:B------:R-:W-:Y:S01]  /*155a0*/  FMUL R38, R38, UR11 ;  /* 0x0000000b26267c20 */ /* 0x000fe20008400000 */
[----:B------:R-:W-:-:S02]  /*155b0*/  F2FP.BF16.F32.PACK_AB R36, RZ, R36 ;  /* 0x00000024ff24723e */ /* 0x000fc400000010ff */
[----:B------:R-:W-:Y:S01]  /*155c0*/  F2FP.BF16.F32.PACK_AB R37, RZ, R37 ;  /* 0x00000025ff25723e */ /* 0x000fe200000010ff */
[----:B------:R-:W-:Y:S01]  /*155d0*/  @P6 STG.E.U16 desc[UR20][R4.64+0x22], R35 ;  /* 0x0000222304006986 */ /* 0x000fe2000c101514 */
[----:B------:R-:W-:-:S03]  /*155e0*/  F2FP.BF16.F32.PACK_AB R38, RZ, R38 ;  /* 0x00000026ff26723e */ /* 0x000fc600000010ff */
[----:B------:R-:W-:Y:S01]  /*155f0*/  @P4 STG.E.U16 desc[UR20][R2.64+0x30], R36 ;  /* 0x0000302402004986 */ /* 0x000fe2000c101514 */
[C---:B------:R-:W-:Y:S02]  /*15600*/  ISETP.GT.AND P4, PT, R0.reuse, 0x19, P0 ;  /* 0x000000190000780c */ /* 0x040fe40000784270 */
[C---:B------:R-:W-:Y:S01]  /*15610*/  ISETP.GT.AND P6, PT, R0.reuse, 0x20, P2 ;  /* 0x000000200000780c */ /* 0x040fe200017c4270 */
[----:B------:R-:W-:Y:S01]  /*15620*/  @P5 STG.E.U16 desc[UR20][R2.64+0x32], R37 ;  /* 0x0000322502005986 */ /* 0x000fe2000c101514 */
[----:B------:R-:W-:Y:S01]  /*15630*/  ISETP.GT.AND P5, PT, R0, 0x21, P2 ;  /* 0x000000210000780c */ /* 0x000fe200017a4270 */
[----:B------:R-:W-:Y:S01]  /*15640*/  FMUL R39, R39, UR11 ;  /* 0x0000000b27277c20 */ /* 0x000fe20008400000 */
[----:B------:R-:W-:Y:S01]  /*15650*/  FMUL R40, R40, UR11 ;  /* 0x0000000b28287c20 */ /* 0x000fe20008400000 */
[----:B------:R-:W-:Y:S01]  /*15660*/  FMUL R41, R41, UR11 ;  /* 0x0000000b29297c20 */ /* 0x000fe20008400000 */
[----:B------:R-:W-:Y:S01]  /*15670*/  @P3 STG.E.U16 desc[UR20][R4.64+0x30], R38 ;  /* 0x0000302604003986 */ /* 0x000fe2000c101514 */
[----:B------:R-:W-:Y:S01]  /*15680*/  ISETP.GT.AND P3, PT, R0, 0x20, P0 ;  /* 0x000000200000780c */ /* 0x000fe20000764270 */
[----:B------:R-:W-:Y:S01]  /*15690*/  FMUL R42, R42, UR11 ;  /* 0x0000000b2a2a7c20 */ /* 0x000fe20008400000 */
[----:B------:R-:W-:-:S02]  /*156a0*/  F2FP.BF16.F32.PACK_AB R39, RZ, R39 ;  /* 0x00000027ff27723e */ /* 0x000fc400000010ff */
[----:B------:R-:W-:Y:S02]  /*156b0*/  F2FP.BF16.F32.PACK_AB R40, RZ, R40 ;  /* 0x00000028ff28723e */ /* 0x000fe400000010ff */
[----:B------:R-:W-:Y:S01]  /*156c0*/  F2FP.BF16.F32.PACK_AB R41, RZ, R41 ;  /* 0x00000029ff29723e */ /* 0x000fe200000010ff */
[----:B------:R-:W-:Y:S01]  /*156d0*/  @P4 STG.E.U16 desc[UR20][R4.64+0x32], R39 ;  /* 0x0000322704004986 */ /* 0x000fe2000c101514 */
[----:B------:R-:W-:Y:S02]  /*156e0*/  F2FP.BF16.F32.PACK_AB R42, RZ, R42 ;  /* 0x0000002aff2a723e */ /* 0x000fe400000010ff */
        /* <DEDUP_REMOVED lines=31> */
[----:B------:R-:W-:-:S03]  /*158e0*/  F2FP.BF16.F32.PACK_AB R50, RZ, R50 ;  /* 0x00000032ff32723e */ /* 0x000fc600000010ff */
[----:B------:R-:W-:Y:S01]  /*158f0*/  @P6 STG.E.U16 desc[UR20][R2.64+0x60], R48 ;  /* 0x0000603002006986 */ /* 0x000fe2000c101514 */
[----:B--2---:R-:W-:-:S03]  /*15900*/  IADD3.X R7, R3, UR8, RZ, P1, !PT ;  /* 0x0000000803077c10 */ /* 0x004fc60008ffe4ff */
[----:B------:R-:W-:Y:S01]  /*15910*/  @P5 STG.E.U16 desc[UR20][R2.64+0x62], R49 ;  /* 0x0000623102005986 */ /* 0x000fe2000c101514 */
[C---:B------:R-:W-:Y:S02]  /*15920*/  ISETP.GT.AND P5, PT, R0.reuse, 0x31, P0 ;  /* 0x000000310000780c */ /* 0x040fe400007a4270 */
[C---:B------:R-:W-:Y:S01]  /*15930*/  ISETP.GT.AND P1, PT, R0.reuse, 0x38, P0 ;  /* 0x000000380000780c */ /* 0x040fe20000724270 */
[----:B------:R1:W-:Y:S01]  /*15940*/  @P3 STG.E.U16 desc[UR20][R4.64+0x60], R50 ;  /* 0x0000603204003986 */ /* 0x0003e2000c101514 */
[C---:B------:R-:W-:Y:S02]  /*15950*/  ISETP.GT.AND P3, PT, R0.reuse, 0x39, P0 ;  /* 0x000000390000780c */ /* 0x040fe40000764270 */
[C---:B------:R-:W-:Y:S01]  /*15960*/  ISETP.GT.AND P6, PT, R0.reuse, 0x38, P2 ;  /* 0x000000380000780c */ /* 0x040fe200017c4270 */
[----:B------:R-:W-:Y:S01]  /*15970*/  FMUL R51, R51, UR11 ;  /* 0x0000000b33337c20 */ /* 0x000fe20008400000 */
[----:B------:R-:W-:Y:S01]  /*15980*/  ISETP.GT.AND P4, PT, R0, 0x39, P2 ;  /* 0x000000390000780c */ /* 0x000fe20001784270 */
[----:B------:R-:W-:Y:S01]  /*15990*/  FMUL R52, R52, UR11 ;  /* 0x0000000b34347c20 */ /* 0x000fe20008400000 */
[----:B------:R-:W-:Y:S01]  /*159a0*/  FMUL R53, R53, UR11 ;  /* 0x0000000b35357c20 */ /* 0x000fe20008400000 */
[----:B------:R-:W-:Y:S01]  /*159b0*/  FMUL R54, R54, UR11 ;  /* 0x0000000b36367c20 */ /* 0x000fe20008400000 */
[----:B------:R-:W-:Y:S01]  /*159c0*/  FMUL R55, R55, UR11 ;  /* 0x0000000b37377c20 */ /* 0x000fe20008400000 */
[----:B------:R-:W-:-:S02]  /*159d0*/  F2FP.BF16.F32.PACK_AB R51, RZ, R51 ;  /* 0x00000033ff33723e */ /* 0x000fc400000010ff */
[----:B------:R-:W-:Y:S02]  /*159e0*/  @P5 MOV R6, R4 ;  /* 0x0000000400065202 */ /* 0x000fe40000000f00 */
[----:B------:R-:W-:Y:S01]  /*159f0*/  F2FP.BF16.F32.PACK_AB R52, RZ, R52 ;  /* 0x00000034ff34723e */ /* 0x000fe200000010ff */
[C---:B-1----:R-:W-:Y:S01]  /*15a00*/  VIADD R4, R2.reuse, UR9 ;  /* 0x0000000902047c36 */ /* 0x042fe20008000000 */
[----:B------:R-:W-:Y:S01]  /*15a10*/  F2FP.BF16.F32.PACK_AB R53, RZ, R53 ;  /* 0x00000035ff35723e */ /* 0x000fe200000010ff */
[--C-:B------:R-:W-:Y:S01]  /*15a20*/  @P1 IMAD.MOV.U32 R5, RZ, RZ, R7.reuse ;  /* 0x000000ffff051224 */ /* 0x100fe200078e0007 */
[----:B------:R-:W-:Y:S01]  /*15a30*/  F2FP.BF16.F32.PACK_AB R54, RZ, R54 ;  /* 0x00000036ff36723e */ /* 0x000fe200000010ff */
[----:B------:R-:W-:Y:S01]  /*15a40*/  VIADD R8, R2, UR9 ;  /* 0x0000000902087c36 */ /* 0x000fe20008000000 */
[----:B------:R-:W-:Y:S01]  /*15a50*/  F2FP.BF16.F32.PACK_AB R55, RZ, R55 ;  /* 0x00000037ff37723e */ /* 0x000fe200000010ff */
[----:B------:R-:W-:Y:S01]  /*15a60*/  @P3 IMAD.MOV.U32 R9, RZ, RZ, R7 ;  /* 0x000000ffff093224 */ /* 0x000fe200078e0007 */
[----:B------:R-:W-:Y:S04]  /*15a70*/  @P5 STG.E.U16 desc[UR20][R6.64+0x62], R51 ;  /* 0x0000623306005986 */ /* 0x000fe8000c101514 */
[----:B------:R-:W-:Y:S04]  /*15a80*/  @P6 STG.E.U16 desc[UR20][R2.64+0x70], R52 ;  /* 0x0000703402006986 */ /* 0x000fe8000c101514 */
[----:B------:R-:W-:Y:S04]  /*15a90*/  @P4 STG.E.U16 desc[UR20][R2.64+0x72], R53 ;  /* 0x0000723502004986 */ /* 0x000fe8000c101514 */
[----:B------:R-:W-:Y:S01]  /*15aa0*/  @P1 STG.E.U16 desc[UR20][R4.64+0x70], R54 ;  /* 0x0000703604001986 */ /* 0x000fe2000c101514 */
[----:B------:R-:W-:-:S03]  /*15ab0*/  ISETP.GT.AND P1, PT, R0, 0x40, P0 ;  /* 0x000000400000780c */ /* 0x000fc60000724270 */
[----:B------:R1:W-:Y:S01]  /*15ac0*/  @P3 STG.E.U16 desc[UR20][R8.64+0x72], R55 ;  /* 0x0000723708003986 */ /* 0x0003e2000c101514 */
[C---:B------:R-:W-:Y:S02]  /*15ad0*/  ISETP.GT.AND P3, PT, R0.reuse, 0x41, P0 ;  /* 0x000000410000780c */ /* 0x040fe40000764270 */
[C---:B------:R-:W-:Y:S02]  /*15ae0*/  ISETP.GT.AND P4, PT, R0.reuse, 0x40, P2 ;  /* 0x000000400000780c */ /* 0x040fe40001784270 */
[----:B------:R-:W-:Y:S01]  /*15af0*/  ISETP.GT.AND P5, PT, R0, 0x41, P2 ;  /* 0x000000410000780c */ /* 0x000fe200017a4270 */
[----:B------:R-:W-:Y:S01]  /*15b00*/  FMUL R56, R56, UR11 ;  /* 0x0000000b38387c20 */ /* 0x000fe20008400000 */
[----:B------:R-:W-:Y:S01]  /*15b10*/  FMUL R57, R57, UR11 ;  /* 0x0000000b39397c20 */ /* 0x000fe20008400000 */
[----:B------:R-:W-:Y:S01]  /*15b20*/  FMUL R58, R58, UR11 ;  /* 0x0000000b3a3a7c20 */ /* 0x000fe20008400000 */
[----:B------:R-:W-:Y:S02]  /*15b30*/  FMUL R59, R59, UR11 ;  /* 0x0000000b3b3b7c20 */ /* 0x000fe40008400000 */
[----:B------:R-:W-:-:S02]  /*15b40*/  F2FP.BF16.F32.PACK_AB R56, RZ, R56 ;  /* 0x00000038ff38723e */ /* 0x000fc400000010ff */
[----:B------:R-:W-:Y:S01]  /*15b50*/  F2FP.BF16.F32.PACK_AB R57, RZ, R57 ;  /* 0x00000039ff39723e */ /* 0x000fe200000010ff */
[----:B-1----:R-:W-:Y:S01]  /*15b60*/  @P3 IMAD.MOV.U32 R9, RZ, RZ, R7 ;  /* 0x000000ffff093224 */ /* 0x002fe200078e0007 */
[----:B------:R-:W-:Y:S02]  /*15b70*/  F2FP.BF16.F32.PACK_AB R58, RZ, R58 ;  /* 0x0000003aff3a723e */ /* 0x000fe400000010ff */
[----:B------:R-:W-:Y:S02]  /*15b80*/  @P1 MOV R5, R7 ;  /* 0x0000000700051202 */ /* 0x000fe40000000f00 */
[----:B------:R-:W-:Y:S01]  /*15b90*/  F2FP.BF16.F32.PACK_AB R59, RZ, R59 ;  /* 0x0000003bff3b723e */ /* 0x000fe200000010ff */
[----:B------:R-:W-:Y:S04]  /*15ba0*/  @P4 STG.E.U16 desc[UR20][R2.64+0x80], R56 ;  /* 0x0000803802004986 */ /* 0x000fe8000c101514 */
[----:B------:R-:W-:Y:S04]  /*15bb0*/  @P5 STG.E.U16 desc[UR20][R2.64+0x82], R57 ;  /* 0x0000823902005986 */ /* 0x000fe8000c101514 */
[----:B------:R1:W-:Y:S01]  /*15bc0*/  @P1 STG.E.U16 desc[UR20][R4.64+0x80], R58 ;  /* 0x0000803a04001986 */ /* 0x0003e2000c101514 */
        /* <DEDUP_REMOVED lines=9> */
[----:B------:R-:W-:Y:S01]  /*15c60*/  F2FP.BF16.F32.PACK_AB R60, RZ, R60 ;  /* 0x0000003cff3c723e */ /* 0x000fe200000010ff */
[--C-:B-1----:R-:W-:Y:S01]  /*15c70*/  @P1 IMAD.MOV.U32 R5, RZ, RZ, R7.reuse ;  /* 0x000000ffff051224 */ /* 0x102fe200078e0007 */
[----:B------:R-:W-:Y:S01]  /*15c80*/  F2FP.BF16.F32.PACK_AB R61, RZ, R61 ;  /* 0x0000003dff3d723e */ /* 0x000fe200000010ff */
[----:B--2---:R-:W-:Y:S01]  /*15c90*/  @P3 IMAD.MOV.U32 R9, RZ, RZ, R7 ;  /* 0x000000ffff093224 */ /* 0x004fe200078e0007 */
[----:B------:R-:W-:-:S02]  /*15ca0*/  F2FP.BF16.F32.PACK_AB R62, RZ, R62 ;  /* 0x0000003eff3e723e */ /* 0x000fc400000010ff */
[----:B------:R-:W-:Y:S01]  /*15cb0*/  F2FP.BF16.F32.PACK_AB R63, RZ, R63 ;  /* 0x0000003fff3f723e */ /* 0x000fe200000010ff */
[----:B------:R-:W-:Y:S01]  /*15cc0*/  @P4 STG.E.U16 desc[UR20][R2.64+0x90], R60 ;  /* 0x0000903c02004986 */ /* 0x000fe2000c101514 */
[----:B------:R-:W-:-:S03]  /*15cd0*/  ISETP.GT.AND P4, PT, R0, 0x50, P2 ;  /* 0x000000500000780c */ /* 0x000fc60001784270 */
[----:B------:R-:W-:Y:S01]  /*15ce0*/  @P5 STG.E.U16 desc[UR20][R2.64+0x92], R61 ;  /* 0x0000923d02005986 */ /* 0x000fe2000c101514 */
[----:B------:R-:W-:-:S03]  /*15cf0*/  FMUL R64, R64, UR11 ;  /* 0x0000000b40407c20 */ /* 0x000fc60008400000 */
[----:B------:R1:W-:Y:S01]  /*15d00*/  @P1 STG.E.U16 desc[UR20][R4.64+0x90], R62 ;  /* 0x0000903e04001986 */ /* 0x0003e2000c101514 */
[----:B------:R-:W-:-:S03]  /*15d10*/  ISETP.GT.AND P1, PT, R0, 0x50, P0 ;  /* 0x000000500000780c */ /* 0x000fc60000724270 */
[----:B------:R2:W-:Y:S01]  /*15d20*/  @P3 STG.E.U16 desc[UR20][R8.64+0x92], R63 ;  /* 0x0000923f08003986 */ /* 0x0005e2000c101514 */
        /* <DEDUP_REMOVED lines=8> */
[----:B------:R-:W-:Y:S01]  /*15db0*/  ISETP.GT.AND P4, PT, R0, 0x58, P2 ;  /* 0x000000580000780c */ /* 0x000fe20001784270 */
[----:B-1----:R-:W-:Y:S01]  /*15dc0*/  @P1 IMAD.MOV.U32 R5, RZ, RZ, R7 ;  /* 0x000000ffff051224 */ /* 0x002fe200078e0007 */
[----:B------:R-:W-:Y:S01]  /*15dd0*/  F2FP.BF16.F32.PACK_AB R66, RZ, R66 ;  /* 0x00000042ff42723e */ /* 0x000fe200000010ff */
[----:B------:R-:W-:Y:S01]  /*15de0*/  FMUL R68, R68, UR11 ;  /* 0x0000000b44447c20 */ /* 0x000fe20008400000 */
[----:B------:R-:W-:-:S02]  /*15df0*/  F2FP.BF16.F32.PACK_AB R67, RZ, R67 ;  /* 0x00000043ff43723e */ /* 0x000fc400000010ff */
[----:B--2---:R-:W-:Y:S01]  /*15e00*/  @P3 MOV R9, R7 ;  /* 0x0000000700093202 */ /* 0x004fe20000000f00 */
[----:B------:R-:W-:Y:S01]  /*15e10*/  @P5 STG.E.U16 desc[UR20][R2.64+0xa2], R65 ;  /* 0x0000a24102005986 */ /* 0x000fe2000c101514 */
[----:B------:R-:W-:-:S03]  /*15e20*/  F2FP.BF16.F32.PACK_AB R68, RZ, R68 ;  /* 0x00000044ff44723e */ /* 0x000fc600000010ff */
[----:B------:R1:W-:Y:S01]  /*15e30*/  @P1 STG.E.U16 desc[UR20][R4.64+0xa0], R66 ;  /* 0x0000a04204001986 */ /* 0x0003e2000c101514 */
[----:B------:R-:W-:-:S03]  /*15e40*/  ISETP.GT.AND P1, PT, R0, 0x58, P0 ;  /* 0x000000580000780c */ /* 0x000fc60000724270 */
[----:B------:R2:W-:Y:S01]  /*15e50*/  @P3 STG.E.U16 desc[UR20][R8.64+0xa2], R67 ;  /* 0x0000a24308003986 */ /* 0x0005e2000c101514 */
[C---:B------:R-:W-:Y:S02]  /*15e60*/  ISETP.GT.AND P3, PT, R0.reuse, 0x59, P0 ;  /* 0x000000590000780c */ /* 0x040fe40000764270 */
[C---:B------:R-:W-:Y:S01]  /*15e70*/  ISETP.GT.AND P5, PT, R0.reuse, 0x59, P2 ;  /* 0x000000590000780c */ /* 0x040fe200017a4270 */
[----:B------:R-:W-:Y:S01]  /*15e80*/  FMUL R69, R69, UR11 ;  /* 0x0000000b45457c20 */ /* 0x000fe20008400000 */
[----:B------:R-:W-:Y:S01]  /*15e90*/  @P4 STG.E.U16 desc[UR20][R2.64+0xb0], R68 ;  /* 0x0000b04402004986 */ /* 0x000fe2000c101514 */
[----:B------:R-:W-:Y:S01]  /*15ea0*/  ISETP.GT.AND P4, PT, R0, 0x60, P2 ;  /* 0x000000600000780c */ /* 0x000fe20001784270 */
[----:B------:R-:W-:Y:S01]  /*15eb0*/  FMUL R70, R70, UR11 ;  /* 0x0000000b46467c20 */ /* 0x000fe20008400000 */
[----:B------:R-:W-:Y:S01]  /*15ec0*/  FMUL R71, R71, UR11 ;  /* 0x0000000b47477c20 */ /* 0x000fe20008400000 */
[----:B------:R-:W-:Y:S01]  /*15ed0*/  FMUL R72, R72, UR11 ;  /* 0x0000000b48487c20 */ /* 0x000fe20008400000 */
[----:B------:R-:W-:Y:S01]  /*15ee0*/  F2FP.BF16.F32.PACK_AB R69, RZ, R69 ;  /* 0x00000045ff45723e */ /* 0x000fe200000010ff */
[----:B-1----:R-:W-:Y:S01]  /*15ef0*/  @P1 IMAD.MOV.U32 R5, RZ, RZ, R7 ;  /* 0x000000ffff051224 */ /* 0x002fe200078e0007 */
[----:B------:R-:W-:-:S02]  /*15f00*/  F2FP.BF16.F32.PACK_AB R70, RZ, R70 ;  /* 0x00000046ff46723e */ /* 0x000fc400000010ff */
[----:B------:R-:W-:Y:S01]  /*15f10*/  F2FP.BF16.F32.PACK_AB R71, RZ, R71 ;  /* 0x00000047ff47723e */ /* 0x000fe200000010ff */
[----:B--2---:R-:W-:Y:S01]  /*15f20*/  @P3 IMAD.MOV.U32 R9, RZ, RZ, R7 ;  /* 0x000000ffff093224 */ /* 0x004fe200078e0007 */
[----:B------:R-:W-:Y:S01]  /*15f30*/  F2FP.BF16.F32.PACK_AB R72, RZ, R72 ;  /* 0x00000048ff48723e */ /* 0x000fe200000010ff */
[----:B------:R-:W-:Y:S01]  /*15f40*/  @P5 STG.E.U16 desc[UR20][R2.64+0xb2], R69 ;  /* 0x0000b24502005986 */ /* 0x000fe2000c101514 */
[C---:B------:R-:W-:Y:S01]  /*15f50*/  ISETP.GT.AND P5, PT, R0.reuse, 0x61, P2 ;  /* 0x000000610000780c */ /* 0x040fe200017a4270 */
[----:B------:R-:W-:Y:S02]  /*15f60*/  FMUL R73, R73, UR11 ;  /* 0x0000000b49497c20 */ /* 0x000fe40008400000 */
[----:B------:R1:W-:Y:S04]  /*15f70*/  @P1 STG.E.U16 desc[UR20][R4.64+0xb0], R70 ;  /* 0x0000b04604001986 */ /* 0x0003e8000c101514 */
[----:B------:R2:W-:Y:S01]  /*15f80*/  @P3 STG.E.U16 desc[UR20][R8.64+0xb2], R71 ;  /* 0x0000b24708003986 */ /* 0x0005e2000c101514 */
[----:B------:R-:W-:-:S03]  /*15f90*/  ISETP.GT.AND P3, PT, R0, 0x60, P0 ;  /* 0x000000600000780c */ /* 0x000fc60000764270 */
[----:B------:R-:W-:Y:S01]  /*15fa0*/  @P4 STG.E.U16 desc[UR20][R2.64+0xc0], R72 ;  /* 0x0000c04802004986 */ /* 0x000fe2000c101514 */
[----:B------:R-:W-:Y:S02]  /*15fb0*/  ISETP.GT.AND P4, PT, R0, 0x61, P0 ;  /* 0x000000610000780c */ /* 0x000fe40000784270 */
[----:B------:R-:W-:Y:S01]  /*15fc0*/  F2FP.BF16.F32.PACK_AB R73, RZ, R73 ;  /* 0x00000049ff49723e */ /* 0x000fe200000010ff */
[----:B------:R-:W-:Y:S01]  /*15fd0*/  FMUL R74, R74, UR11 ;  /* 0x0000000b4a4a7c20 */ /* 0x000fe20008400000 */
[----:B------:R-:W-:Y:S01]  /*15fe0*/  FMUL R75, R75, UR11 ;  /* 0x0000000b4b4b7c20 */ /* 0x000fe20008400000 */
[C---:B------:R-:W-:Y:S02]  /*15ff0*/  ISETP.GT.AND P1, PT, R0.reuse, 0x69, P2 ;  /* 0x000000690000780c */ /* 0x040fe40001724270 */
[----:B------:R-:W-:Y:S01]  /*16000*/  @P5 STG.E.U16 desc[UR20][R2.64+0xc2], R73 ;  /* 0x0000c24902005986 */ /* 0x000fe2000c101514 */
[----:B------:R-:W-:Y:S01]  /*16010*/  ISETP.GT.AND P5, PT, R0, 0x68, P2 ;  /* 0x000000680000780c */ /* 0x000fe200017a4270 */
[--C-:B-1----:R-:W-:Y:S01]  /*16020*/  @P3 IMAD.MOV.U32 R5, RZ, RZ, R7.reuse ;  /* 0x000000ffff053224 */ /* 0x102fe200078e0007 */
[----:B------:R-:W-:Y:S01]  /*16030*/  F2FP.BF16.F32.PACK_AB R74, RZ, R74 ;  /* 0x0000004aff4a723e */ /* 0x000fe200000010ff */
[----:B------:R-:W-:Y:S01]  /*16040*/  FMUL R76, R76, UR11 ;  /* 0x0000000b4c4c7c20 */ /* 0x000fe20008400000 */
[----:B------:R-:W-:Y:S01]  /*16050*/  F2FP.BF16.F32.PACK_AB R75, RZ, R75 ;  /* 0x0000004bff4b723e */ /* 0x000fe200000010ff */
[----:B--2---:R-:W-:-:S02]  /*16060*/  @P4 IMAD.MOV.U32 R9, RZ, RZ, R7 ;  /* 0x000000ffff094224 */ /* 0x004fc400078e0007 */
[----:B------:R-:W-:Y:S01]  /*16070*/  FMUL R77, R77, UR11 ;  /* 0x0000000b4d4d7c20 */ /* 0x000fe20008400000 */
[----:B------:R1:W-:Y:S01]  /*16080*/  @P3 STG.E.U16 desc[UR20][R4.64+0xc0], R74 ;  /* 0x0000c04a04003986 */ /* 0x0003e2000c101514 */
[----:B------:R-:W-:Y:S02]  /*16090*/  F2FP.BF16.F32.PACK_AB R76, RZ, R76 ;  /* 0x0000004cff4c723e */ /* 0x000fe400000010ff */
[C---:B------:R-:W-:Y:S01]  /*160a0*/  ISETP.GT.AND P3, PT, R0.reuse, 0x68, P0 ;  /* 0x000000680000780c */ /* 0x040fe20000764270 */
[----:B------:R2:W-:Y:S01]  /*160b0*/  @P4 STG.E.U16 desc[UR20][R8.64+0xc2], R75 ;  /* 0x0000c24b08004986 */ /* 0x0005e2000c101514 */
[----:B------:R-:W-:Y:S02]  /*160c0*/  F2FP.BF16.F32.PACK_AB R77, RZ, R77 ;  /* 0x0000004dff4d723e */ /* 0x000fe400000010ff */
        /* <DEDUP_REMOVED lines=8> */
[----:B-1----:R-:W-:Y:S02]  /*16150*/  @P3 MOV R5, R7 ;  /* 0x0000000700053202 */ /* 0x002fe40000000f00 */
[----:B------:R-:W-:Y:S01]  /*16160*/  F2FP.BF16.F32.PACK_AB R79, RZ, R79 ;  /* 0x0000004fff4f723e */ /* 0x000fe200000010ff */
[----:B--2---:R-:W-:Y:S01]  /*16170*/  @P4 IMAD.MOV.U32 R9, RZ, RZ, R7 ;  /* 0x000000ffff094224 */ /* 0x004fe200078e0007 */
[----:B------:R-:W-:Y:S01]  /*16180*/  F2FP.BF16.F32.PACK_AB R80, RZ, R80 ;  /* 0x00000050ff50723e */ /* 0x000fe200000010ff */
[----:B------:R1:W-:Y:S01]  /*16190*/  @P3 STG.E.U16 desc[UR20][R4.64+0xd0], R78 ;  /* 0x0000d04e04003986 */ /* 0x0003e2000c101514 */
[----:B------:R-:W-:-:S02]  /*161a0*/  ISETP.GT.AND P6, PT, R0, 0x70, P0 ;  /* 0x000000700000780c */ /* 0x000fc400007c4270 */
[C---:B------:R-:W-:Y:S01]  /*161b0*/  ISETP.GT.AND P5, PT, R0.reuse, 0x71, P0 ;  /* 0x000000710000780c */ /* 0x040fe200007a4270 */
        /* <DEDUP_REMOVED lines=9> */
[----:B------:R-:W-:Y:S01]  /*16250*/  FMUL R84, R84, UR11 ;  /* 0x0000000b54547c20 */ /* 0x000fe20008400000 */
[----:B------:R-:W-:Y:S01]  /*16260*/  ISETP.GT.AND P0, PT, R0, 0x79, P0 ;  /* 0x000000790000780c */ /* 0x000fe20000704270 */
[----:B------:R-:W-:Y:S01]  /*16270*/  FMUL R85, R85, UR11 ;  /* 0x0000000b55557c20 */ /* 0x000fe20008400000 */
[----:B------:R-:W-:Y:S01]  /*16280*/  FMUL R86, R86, UR11 ;  /* 0x0000000b56567c20 */ /* 0x000fe20008400000 */
[----:B------:R-:W-:Y:S01]  /*16290*/  F2FP.BF16.F32.PACK_AB R81, RZ, R81 ;  /* 0x00000051ff51723e */ /* 0x000fe200000010ff */
[--C-:B-1----:R-:W-:Y:S01]  /*162a0*/  @P6 IMAD.MOV.U32 R5, RZ, RZ, R7.reuse ;  /* 0x000000ffff056224 */ /* 0x102fe200078e0007 */
[----:B------:R-:W-:Y:S01]  /*162b0*/  F2FP.BF16.F32.PACK_AB R82, RZ, R82 ;  /* 0x00000052ff52723e */ /* 0x000fe200000010ff */
[----:B--2---:R-:W-:Y:S01]  /*162c0*/  @P5 IMAD.MOV.U32 R9, RZ, RZ, R7 ;  /* 0x000000ffff095224 */ /* 0x004fe200078e0007 */
[----:B------:R-:W-:Y:S01]  /*162d0*/  F2FP.BF16.F32.PACK_AB R83, RZ, R83 ;  /* 0x00000053ff53723e */ /* 0x000fe200000010ff */
[--C-:B------:R-:W-:Y:S01]  /*162e0*/  @P3 IMAD.MOV.U32 R10, RZ, RZ, R2.reuse ;  /* 0x000000ffff0a3224 */ /* 0x100fe200078e0002 */
[----:B------:R-:W-:Y:S01]  /*162f0*/  @P3 MOV R11, R3 ;  /* 0x00000003000b3202 */ /* 0x000fe20000000f00 */
[----:B------:R-:W-:Y:S01]  /*16300*/  @P2 IMAD.MOV.U32 R12, RZ, RZ, R2 ;  /* 0x000000ffff0c2224 */ /* 0x000fe200078e0002 */
[----:B------:R-:W-:Y:S01]  /*16310*/  F2FP.BF16.F32.PACK_AB R84, RZ, R84 ;  /* 0x00000054ff54723e */ /* 0x000fe200000010ff */
[----:B------:R-:W-:Y:S01]  /*16320*/  @P2 IMAD.MOV.U32 R13, RZ, RZ, R3 ;  /* 0x000000ffff0d2224 */ /* 0x000fe200078e0003 */
[----:B------:R-:W-:Y:S01]  /*16330*/  F2FP.BF16.F32.PACK_AB R85, RZ, R85 ;  /* 0x00000055ff55723e */ /* 0x000fe200000010ff */
[----:B------:R-:W-:Y:S01]  /*16340*/  VIADD R14, R2, UR9 ;  /* 0x00000009020e7c36 */ /* 0x000fe20008000000 */
[----:B------:R3:W-:Y:S01]  /*16350*/  @P1 STG.E.U16 desc[UR20][R2.64+0xe2], R81 ;  /* 0x0000e25102001986 */ /* 0x0007e2000c101514 */
[----:B------:R-:W-:-:S02]  /*16360*/  F2FP.BF16.F32.PACK_AB R86, RZ, R86 ;  /* 0x00000056ff56723e */ /* 0x000fc400000010ff */
[----:B------:R-:W-:Y:S01]  /*16370*/  @P4 MOV R15, R7 ;  /* 0x00000007000f4202 */ /* 0x000fe20000000f00 */
[----:B------:R3:W-:Y:S01]  /*16380*/  @P6 STG.E.U16 desc[UR20][R4.64+0xe0], R82 ;  /* 0x0000e05204006986 */ /* 0x0007e2000c101514 */
[----:B------:R-:W-:-:S03]  /*16390*/  VIADD R16, R2, UR9 ;  /* 0x0000000902107c36 */ /* 0x000fc60008000000 */
[----:B------:R3:W-:Y:S04]  /*163a0*/  @P5 STG.E.U16 desc[UR20][R8.64+0xe2], R83 ;  /* 0x0000e25308005986 */ /* 0x0007e8000c101514 */
[----:B------:R3:W-:Y:S04]  /*163b0*/  @P3 STG.E.U16 desc[UR20][R10.64+0xf0], R84 ;  /* 0x0000f0540a003986 */ /* 0x0007e8000c101514 */
[----:B------:R3:W-:Y:S01]  /*163c0*/  @P2 STG.E.U16 desc[UR20][R12.64+0xf2], R85 ;  /* 0x0000f2550c002986 */ /* 0x0007e2000c101514 */
[----:B------:R-:W-:-:S03]  /*163d0*/  FMUL R87, R87, UR11 ;  /* 0x0000000b57577c20 */ /* 0x000fc60008400000 */
[----:B------:R3:W-:Y:S01]  /*163e0*/  @P4 STG.E.U16 desc[UR20][R14.64+0xf0], R86 ;  /* 0x0000f0560e004986 */ /* 0x0007e2000c101514 */
[----:B------:R-:W-:Y:S05]  /*163f0*/  @!P0 EXIT ;  /* 0x000000000000894d */ /* 0x000fea0003800000 */
[----:B------:R-:W-:Y:S01]  /*16400*/  F2FP.BF16.F32.PACK_AB R87, RZ, R87 ;  /* 0x00000057ff57723e */ /* 0x000fe200000010ff */
[----:B------:R-:W-:-:S05]  /*16410*/  IMAD.MOV.U32 R17, RZ, RZ, R7 ;  /* 0x000000ffff117224 */ /* 0x000fca00078e0007 */
[----:B------:R-:W-:Y:S01]  /*16420*/  STG.E.U16 desc[UR20][R16.64+0xf2], R87 ;  /* 0x0000f25710007986 */ /* 0x000fe2000c101514 */
[----:B------:R-:W-:Y:S05]  /*16430*/  EXIT ;  /* 0x000000000000794d */ /* 0x000fea0003800000 */
.L_x_13:
[----:B------:R-:W-:-:S13]  /*16440*/  ISETP.NE.AND P0, PT, RZ, UR7, PT ;  /* 0x00000007ff007c0c */ /* 0x000fda000bf05270 */
[----:B------:R-:W-:Y:S05]  /*16450*/  @P0 EXIT ;  /* 0x000000000000094d */ /* 0x000fea0003800000 */
[----:B------:R-:W-:-:S13]  /*16460*/  ELECT P0, URZ, PT ;  /* 0x00000000003f782f */ /* 0x000fda0003800000 */
[----:B------:R-:W-:Y:S05]  /*16470*/  @!P0 BRA `(.L_x_528) ;  /* 0x0000000400cc8947 */ /* 0x000fea0003800000 */
[----:B------:R-:W-:-:S06]  /*16480*/  UISETP.GE.AND UP0, UPT, UR5, 0x1, UPT ;  /* 0x000000010500788c */ /* 0x000fcc000bf06270 */
[----:B------:R-:W-:-:S13]  /*16490*/  PLOP3.LUT P0, PT, PT, PT, UP0, 0x80, 0x0 ;  /* 0x000000000000781c */ /* 0x000fda0003f0f008 */
[----:B------:R-:W-:Y:S05]  /*164a0*/  @!P0 BRA `(.L_x_528) ;  /* 0x0000000400c08947 */ /* 0x000fea0003800000 */
[----:B------:R-:W0:Y:S01]  /*164b0*/  S2R R3, SR_CgaCtaId ;  /* 0x0000000000037919 */ /* 0x000e220000008800 */
[----:B------:R-:W-:Y:S01]  /*164c0*/  UIMAD UR7, UR26, UR27, URZ ;  /* 0x0000001b1a0772a4 */ /* 0x000fe2000f8e023f */
[----:B------:R-:W-:Y:S01]  /*164d0*/  IMAD.SHL.U32 R16, R7, 0x100, RZ ;  /* 0x0000010007107824 */ /* 0x000fe200078e00ff */
[----:B------:R-:W-:Y:S01]  /*164e0*/  ULDC UR8, c[0x0][0x384] ;  /* 0x0000e10000087ab9 */ /* 0x000fe20000000800 */
[----:B------:R-:W-:Y:S01]  /*164f0*/  LOP3.LUT P0, RZ, R6, 0x1f, RZ, 0xc0, !PT ;  /* 0x0000001f06ff7812 */ /* 0x000fe2000780c0ff */
[----:B------:R-:W-:Y:S01]  /*16500*/  UIMAD UR7, UR4, UR7, 0x1 ;  /* 0x00000001040774a4 */ /* 0x000fe2000f8e0207 */
[----:B------:R-:W-:Y:S01]  /*16510*/  IMAD.HI.U32 R4, R16, UR8, RZ ;  /* 0x0000000810047c27 */ /* 0x000fe2000f8e00ff */
[----:B------:R-:W-:Y:S01]  /*16520*/  MOV R10, UR6 ;  /* 0x00000006000a7c02 */ /* 0x000fe20008000f00 */
[----:B------:R-:W-:Y:S01]  /*16530*/  ULDC UR9, c[0x0][0x388] ;  /* 0x0000e20000097ab9 */ /* 0x000fe20000000800 */
[C---:B------:R-:W-:Y:S01]  /*16540*/  ISETP.NE.AND P1, PT, R11.reuse, RZ, PT ;  /* 0x000000ff0b00720c */ /* 0x040fe20003f25270 */
[----:B------:R-:W-:Y:S01]  /*16550*/  IMAD.MOV.U32 R5, RZ, RZ, 0x1 ;  /* 0x00000001ff057424 */ /* 0x000fe200078e00ff */
[----:B------:R-:W-:-:S02]  /*16560*/  ISETP.NE.OR P0, PT, R11, RZ, !P0 ;  /* 0x000000ff0b00720c */ /* 0x000fc40004705670 */
[----:B------:R-:W-:Y:S02]  /*16570*/  CS2R R6, SRZ ;  /* 0x0000000000067805 */ /* 0x000fe4000001ff00 */
[----:B------:R-:W-:Y:S01]  /*16580*/  SHF.R.U32.HI R4, RZ, UR9, R4 ;  /* 0x00000009ff047c19 */ /* 0x000fe20008011604 */
[----:B------:R-:W-:Y:S02]  /*16590*/  IMAD.U32 R19, RZ, RZ, UR7 ;  /* 0x00000007ff137e24 */ /* 0x000fe4000f8e00ff */
[----:B0-----:R-:W-:-:S05]  /*165a0*/  IMAD.SHL.U32 R0, R3, 0x40, RZ ;  /* 0x0000004003007824 */ /* 0x001fca00078e00ff */
[----:B------:R-:W-:-:S05]  /*165b0*/  LOP3.LUT R0, R0, 0x40, RZ, 0xc0, !PT ;  /* 0x0000004000007812 */ /* 0x000fca00078ec0ff */
[----:B------:R-:W-:Y:S01]  /*165c0*/  IMAD R2, R9, 0x80, R0 ;  /* 0x0000008009027824 */ /* 0x000fe200078e0200 */
[----:B------:R-:W-:Y:S01]  /*165d0*/  CS2R R8, SRZ ;  /* 0x0000000000087805 */ /* 0x000fe2000001ff00 */
[----:B------:R-:W-:Y:S01]  /*165e0*/  IMAD.SHL.U32 R0, R3, 0x1000, RZ ;  /* 0x0000100003007824 */ /* 0x000fe200078e00ff */
[----:B------:R-:W-:-:S04]  /*165f0*/  LOP3.LUT R3, R10, 0x2, RZ, 0xfc, !PT ;  /* 0x000000020a037812 */ /* 0x000fc800078efcff */
[----:B------:R-:W-:-:S07]  /*16600*/  LOP3.LUT R0, R0, 0x1000, RZ, 0xc0, !PT ;  /* 0x0000100000007812 */ /* 0x000fce00078ec0ff */
.L_x_532:
[----:B------:R-:W0:Y:S01]  /*16610*/  S2R R11, SR_CgaCtaId ;  /* 0x00000000000b7919 */ /* 0x000e220000008800 */
[----:B------:R-:W-:-:S04]  /*16620*/  MOV R10, 0x400 ;  /* 0x00000400000a7802 */ /* 0x000fc80000000f00 */
[----:B0-----:R-:W-:Y:S02]  /*16630*/  LEA R18, R11, R10, 0x18 ;  /* 0x0000000a0b127211 */ /* 0x001fe400078ec0ff */
[----:B------:R-:W-:-:S03]  /*16640*/  SHF.L.U32 R10, R5, 0x1f, RZ ;  /* 0x0000001f050a7819 */ /* 0x000fc600000006ff */
[----:B------:R-:W-:-:S07]  /*16650*/  IMAD R17, R7, 0x8, R18 ;  /* 0x0000000807117824 */ /* 0x000fce00078e0212 */
.L_x_529:
[----:B0-----:R0:W1:Y:S02]  /*16660*/  SYNCS.PHASECHK.TRANS64.TRYWAIT P2, [R17+URZ+0x30020], R10 ;  /* 0x0300200a110075a7 */ /* 0x001064000804017f */
[----:B-1----:R-:W-:Y:S05]  /*16670*/  @!P2 NANOSLEEP.SYNCS 0x989680 ;  /* 0x009896800000a95d */ /* 0x002fea0003900000 */
[----:B------:R-:W1:Y:S02]  /*16680*/  @!P2 SYNCS.PHASECHK.TRANS64 P2, [R17+URZ+0x30020], R10 ;  /* 0x0300200a1100a5a7 */ /* 0x000e64000804007f */
[----:B-1----:R-:W-:Y:S05]  /*16690*/  @!P2 BRA `(.L_x_529) ;  /* 0xfffffffc00f0a947 */ /* 0x002fea000383ffff */
[----:B0-----:R-:W0:Y:S02]  /*166a0*/  @!P1 LDC R10, c[0x0][0x500] ;  /* 0x00014000ff0a9b82 */ /* 0x001e240000000800 */
[----:B0-----:R0:W-:Y:S02]  /*166b0*/  @!P1 SYNCS.ARRIVE.TRANS64 RZ, [R17+URZ+0x30000], R10 ;  /* 0x0300000a11ff99a7 */ /* 0x0011e4000800003f */
[----:B0-----:R-:W-:-:S04]  /*166c0*/  PRMT R10, R3, 0x9910, RZ ;  /* 0x00009910030a7816 */ /* 0x001fc800000000ff */
[----:B------:R-:W-:-:S13]  /*166d0*/  ISETP.NE.AND P2, PT, R10, 0x2, PT ;  /* 0x000000020a00780c */ /* 0x000fda0003f45270 */
[----:B------:R-:W-:Y:S05]  /*166e0*/  @P2 BRA `(.L_x_530) ;  /* 0x0000000000042947 */ /* 0x000fea0003800000 */
[----:B------:R-:W-:Y:S01]  /*166f0*/  BPT.TRAP 0x1 ;  /* 0x000000040000795c */ /* 0x000fe20000300000 */
.L_x_530:
[----:B------:R-:W-:Y:S05]  /*16700*/  @P0 BRA `(.L_x_531) ;  /* 0x0000000000040947 */ /* 0x000fea0003800000 */
[----:B------:R-:W-:Y:S01]  /*16710*/  BPT.TRAP 0x1 ;  /* 0x000000040000795c */ /* 0x000fe20000300000 */
.L_x_531:
[----:B------:R-:W0:Y:S01]  /*16720*/  LDC R11, c[0x0][0x380] ;  /* 0x0000e000ff0b7b82 */ /* 0x000e220000000800 */
[----:B------:R-:W-:Y:S01]  /*16730*/  R2UR UR7, R4 ;  /* 0x00000000040772ca */ /* 0x000fe200000e0000 */
[----:B------:R-:W-:Y:S01]  /*16740*/  ULDC UR20, c[0x0][0x38c] ;  /* 0x0000e30000147ab9 */ /* 0x000fe20000000800 */
[C---:B------:R-:W-:Y:S01]  /*16750*/  LEA R10, R7.reuse, R0, 0xd ;  /* 0x00000000070a7211 */ /* 0x040fe200078e68ff */
[----:B------:R-:W-:Y:S01]  /*16760*/  UISETP.NE.AND UP0, UPT, UR20, 0x1, UPT ;  /* 0x000000011400788c */ /* 0x000fe2000bf05270 */
[C---:B------:R-:W-:Y:S01]  /*16770*/  R2UR UR18, R8.reuse ;  /* 0x00000000081272ca */ /* 0x040fe200000e0000 */
[----:B------:R-:W-:Y:S01]  /*16780*/  VIADD R8, R8, 0x1 ;  /* 0x0000000108087836 */ /* 0x000fe20000000000 */
[----:B------:R-:W-:Y:S01]  /*16790*/  R2UR UR15, R18 ;  /* 0x00000000120f72ca */ /* 0x000fe200000e0000 */
[----:B------:R-:W1:Y:S01]  /*167a0*/  LDC.64 R12, c[0x0][0x3b8] ;  /* 0x0000ee00ff0c7b82 */ /* 0x000e620000000a00 */
[----:B------:R-:W-:Y:S01]  /*167b0*/  IMAD R10, R10, 0x2, R18 ;  /* 0x000000020a0a7824 */ /* 0x000fe200078e0212 */
[----:B------:R-:W-:Y:S01]  /*167c0*/  R2UR UR16, R7 ;  /* 0x00000000071072ca */ /* 0x000fe200000e0000 */
[----:B------:R-:W-:Y:S01]  /*167d0*/  VIADD R19, R19, 0xffffffff ;  /* 0xffffffff13137836 */ /* 0x000fe20000000000 */
[----:B------:R-:W-:Y:S01]  /*167e0*/  R2UR UR17, R17 ;  /* 0x00000000111172ca */ /* 0x000fe200000e0000 */
[----:B------:R-:W-:Y:S01]  /*167f0*/  ULDC.64 UR30, c[0x0][0x198] ;  /* 0x00006600001e7ab9 */ /* 0x000fe20000000a00 */
[----:B------:R-:W-:Y:S01]  /*16800*/  R2UR UR24, R10 ;  /* 0x000000000a1872ca */ /* 0x000fe200000e0000 */
[----:B------:R-:W-:Y:S01]  /*16810*/  @UP0 ULDC.64 UR12, c[0x0][0x390] ;  /* 0x0000e400000c0ab9 */ /* 0x000fe20000000a00 */
[----:B------:R-:W1:Y:S01]  /*16820*/  LDC.64 R14, c[0x0][0x3d8] ;  /* 0x0000f600ff0e7b82 */ /* 0x000e620000000a00 */
[----:B------:R-:W-:Y:S01]  /*16830*/  UIADD3 UR14, UP1, UR30, 0xf0, URZ ;  /* 0x000000f01e0e7890 */ /* 0x000fe2000ff3e03f */
[----:B------:R-:W-:Y:S01]  /*16840*/  ISETP.GT.AND P5, PT, R19, 0x1, PT ;  /* 0x000000011300780c */ /* 0x000fe20003fa4270 */
[----:B------:R-:W-:Y:S01]  /*16850*/  UIADD3 UR30, UP2, UR30, 0x1f0, URZ ;  /* 0x000001f01e1e7890 */ /* 0x000fe2000ff5e03f */
[----:B------:R-:W-:Y:S01]  /*16860*/  VIADD R7, R7, 0x1 ;  /* 0x0000000107077836 */ /* 0x000fe20000000000 */
[----:B------:R-:W-:Y:S01]  /*16870*/  ULDC.64 UR8, c[0x0][0x3b0] ;  /* 0x0000ec0000087ab9 */ /* 0x000fe20000000a00 */
[----:B------:R-:W-:Y:S01]  /*16880*/  ULDC.64 UR22, c[0x0][0x3d0] ;  /* 0x0000f40000167ab9 */ /* 0x000fe20000000a00 */
[----:B------:R-:W-:Y:S01]  /*16890*/  ULEA UR16, UR16, UR15, 0xf ;  /* 0x0000000f10107291 */ /* 0x000fe2000f8e783f */
[----:B0-----:R-:W-:Y:S01]  /*168a0*/  ISETP.NE.AND P2, PT, R11, 0x1, PT ;  /* 0x000000010b00780c */ /* 0x001fe20003f45270 */
[----:B------:R-:W-:Y:S01]  /*168b0*/  USHF.L.U32 UR18, UR18, 0x6, URZ ;  /* 0x0000000612127899 */ /* 0x000fe2000800063f */
[----:B------:R-:W-:Y:S01]  /*168c0*/  ISETP.NE.AND P4, PT, R7, 0x4, PT ;  /* 0x000000040700780c */ /* 0x000fe20003f85270 */
[----:B------:R-:W-:-:S02]  /*168d0*/  UIADD3 UR17, UR17, 0x30000, URZ ;  /* 0x0003000011117890 */ /* 0x000fc4000fffe03f */
[----:B------:R-:W-:Y:S01]  /*168e0*/  UIADD3.X UR15, URZ, UR31, URZ, UP1, !UPT ;  /* 0x0000001f3f0f7290 */ /* 0x000fe20008ffe43f */
[----:B------:R-:W-:Y:S01]  /*168f0*/  SEL R7, R7, RZ, P4 ;  /* 0x000000ff07077207 */ /* 0x000fe20002000000 */
[----:B------:R-:W-:Y:S01]  /*16900*/  UIADD3.X UR31, URZ, UR31, URZ, UP2, !UPT ;  /* 0x0000001f3f1f7290 */ /* 0x000fe200097fe43f */
[----:B------:R-:W-:Y:S01]  /*16910*/  UMOV UR32, 0x30000 ;  /* 0x0003000000207882 */ /* 0x000fe20000000000 */
[----:B------:R-:W-:Y:S01]  /*16920*/  UMOV UR28, 0x0 ;  /* 0x00000000001c7882 */ /* 0x000fe20000000000 */
[----:B------:R-:W-:-:S03]  /*16930*/  UMOV UR29, 0x10000000 ;  /* 0x10000000001d7882 */ /* 0x000fc60000000000 */
[----:B------:R-:W-:Y:S01]  /*16940*/  @P2 IMAD.U32 R20, RZ, RZ, UR7 ;  /* 0x00000007ff142e24 */ /* 0x000fe2000f8e00ff */
[----:B------:R-:W-:Y:S01]  /*16950*/  R2UR UR7, R16 ;  /* 0x00000000100772ca */ /* 0x000fe200000e0000 */
[----:B-1----:R-:W-:-:S03]  /*16960*/  IMAD R10, R9, R12, R14 ;  /* 0x0000000c090a7224 */ /* 0x002fc600078e020e */
[----:B------:R-:W-:Y:S01]  /*16970*/  @P2 R2UR UR7, R20 ;  /* 0x00000000140722ca */ /* 0x000fe200000e0000 */
[----:B------:R-:W0:Y:S01]  /*16980*/  LDC R12, c[0x0][0x3c8] ;  /* 0x0000f200ff0c7b82 */ /* 0x000e220000000800 */
[----:B------:R-:W-:-:S04]  /*16990*/  ISETP.NE.AND P2, PT, R8, UR4, PT ;  /* 0x0000000408007c0c */ /* 0x000fc8000bf45270 */
[----:B------:R-:W-:-:S07]  /*169a0*/  SEL R8, R8, RZ, P2 ;  /* 0x000000ff08087207 */ /* 0x000fce0001000000 */
[----:B------:R-:W-:Y:S02]  /*169b0*/  UIADD3 UR10, -UR7, URZ, URZ ;  /* 0x0000003f070a7290 */ /* 0x000fe4000fffe13f */
[----:B------:R-:W-:-:S04]  /*169c0*/  UMOV UR21, UR7 ;  /* 0x0000000700157c82 */ /* 0x000fc80008000000 */
[----:B------:R-:W-:Y:S01]  /*169d0*/  IMAD R14, R11, UR10, R16 ;  /* 0x0000000a0b0e7c24 */ /* 0x000fe2000f8e0210 */
[----:B------:R-:W-:Y:S01]  /*169e0*/  UIMAD.WIDE.U32 UR10, UR7, UR12, URZ ;  /* 0x0000000c070a72a5 */ /* 0x000fe2000f8e003f */
[----:B------:R-:W-:Y:S01]  /*169f0*/  IMAD R11, R6, R13, R15 ;  /* 0x0000000d060b7224 */ /* 0x000fe200078e020f */
[C---:B------:R-:W-:Y:S02]  /*16a00*/  R2UR UR12, R9.reuse ;  /* 0x00000000090c72ca */ /* 0x040fe400000e0000 */
[----:B------:R-:W-:Y:S01]  /*16a10*/  R2UR UR19, R14 ;  /* 0x000000000e1372ca */ /* 0x000fe200000e0000 */
[----:B------:R-:W-:Y:S01]  /*16a20*/  @UP0 USHF.R.U32.HI UR21, URZ, UR13, UR11 ;  /* 0x0000000d3f150299 */ /* 0x000fe2000801160b */
[----:B------:R-:W-:Y:S01]  /*16a30*/  PRMT R10, R10, 0x40, R11 ;  /* 0x000000400a0a7816 */ /* 0x000fe2000000000b */
[C---:B------:R-:W-:Y:S01]  /*16a40*/  VIADD R11, R9.reuse, 0x1 ;  /* 0x00000001090b7836 */ /* 0x040fe20000000000 */
[----:B------:R-:W-:Y:S01]  /*16a50*/  @P2 IADD3 R11, R9, RZ, RZ ;  /* 0x000000ff090b2210 */ /* 0x000fe20007ffe0ff */
[----:B------:R-:W-:Y:S01]  /*16a60*/  UIADD3 UR10, -UR21, URZ, URZ ;  /* 0x0000003f150a7290 */ /* 0x000fe2000fffe13f */
[----:B------:R-:W-:Y:S01]  /*16a70*/  R2UR UR25, R10 ;  /* 0x000000000a1972ca */ /* 0x000fe200000e0000 */
[----:B------:R-:W-:Y:S01]  /*16a80*/  VIADD R10, R6, 0x1 ;  /* 0x00000001060a7836 */ /* 0x000fe20000000000 */
[----:B0-----:R-:W-:Y:S01]  /*16a90*/  ISETP.NE.AND P3, PT, R11, R12, PT ;  /* 0x0000000c0b00720c */ /* 0x001fe20003f65270 */
[----:B------:R-:W-:Y:S01]  /*16aa0*/  UIMAD UR20, UR20, UR10, UR7 ;  /* 0x0000000a141472a4 */ /* 0x000fe2000f8e0207 */
[----:B------:R-:W-:-:S02]  /*16ab0*/  R2UR UR11, R2 ;  /* 0x00000000020b72ca */ /* 0x000fc400000e0000 */
[----:B------:R-:W-:Y:S01]  /*16ac0*/  R2UR UR13, R6 ;  /* 0x00000000060d72ca */ /* 0x000fe200000e0000 */
[----:B------:R-:W-:Y:S01]  /*16ad0*/  UIMAD UR19, UR19, UR8, UR22 ;  /* 0x00000008131372a4 */ /* 0x000fe2000f8e0216 */
[----:B------:R-:W-:Y:S01]  /*16ae0*/  SEL R12, RZ, 0x1, P4 ;  /* 0x00000001ff0c7807 */ /* 0x000fe20002000000 */
[----:B------:R-:W-:Y:S01]  /*16af0*/  UIMAD UR20, UR20, UR9, UR23 ;  /* 0x00000009141472a4 */ /* 0x000fe2000f8e0217 */
[----:B------:R-:W-:Y:S01]  /*16b00*/  SEL R9, R11, RZ, P3 ;  /* 0x000000ff0b097207 */ /* 0x000fe20001800000 */
[----:B------:R-:W-:Y:S01]  /*16b10*/  UIADD3 UR8, UR24, 0x20000, URZ ;  /* 0x0002000018087890 */ /* 0x000fe2000fffe03f */
[----:B------:R-:W-:Y:S01]  /*16b20*/  LOP3.LUT R5, R5, R12, RZ, 0x3c, !PT ;  /* 0x0000000c05057212 */ /* 0x000fe200078e3cff */
[----:B------:R-:W-:Y:S01]  /*16b30*/  UPRMT UR7, UR25, 0x5410, URZ ;  /* 0x0000541019077896 */ /* 0x000fe2000800003f */
[----:B------:R-:W-:Y:S01]  /*16b40*/  UMOV UR9, UR17 ;  /* 0x0000001100097c82 */ /* 0x000fe20008000000 */
[----:B------:R-:W-:Y:S01]  /*16b50*/  UMOV UR10, UR18 ;  /* 0x00000012000a7c82 */ /* 0x000fe20008000000 */
[----:B------:R-:W-:-:S06]  /*16b60*/  @P3 IMAD.MOV R10, RZ, RZ, R6 ;  /* 0x000000ffff0a3224 */ /* 0x000fcc00078e0206 */
[----:B------:R0:W-:Y:S01]  /*16b70*/  UTMALDG.4D.IM2COL [UR16], [UR14], UR7 ;  /* 0x000000100e0073b4 */ /* 0x0001e20008058007 */
[----:B------:R-:W-:Y:S01]  /*16b80*/  MOV R6, R10 ;  /* 0x0000000a00067202 */ /* 0x000fe20000000f00 */
[----:B------:R0:W-:Y:S02]  /*16b90*/  UTMALDG.4D.MULTICAST [UR8], [UR30], UR32, desc[UR28] ;  /* 0x00001c081e0073b4 */ /* 0x0001e40008019820 */
[----:B0-----:R-:W-:Y:S05]  /*16ba0*/  @P5 BRA `(.L_x_532) ;  /* 0xfffffff800985947 */ /* 0x001fea000383ffff */
.L_x_528:
[----:B------:R-:W-:Y:S05]  /*16bb0*/  WARPSYNC.ALL ;  /* 0x0000000000007948 */ /* 0x000fea0003800000 */
[----:B------:R-:W-:-:S13]  /*16bc0*/  ELECT P0, URZ, PT ;  /* 0x00000000003f782f */ /* 0x000fda0003800000 */
[----:B------:R-:W-:Y:S05]  /*16bd0*/  @!P0 EXIT ;  /* 0x000000000000894d */ /* 0x000fea0003800000 */
[----:B------:R-:W-:-:S04]  /*16be0*/  ULOP3.LUT UR6, UR6, 0x2, URZ, 0xfc, !UPT ;  /* 0x0000000206067892 */ /* 0x000fc8000f8efc3f */
[----:B------:R-:W-:-:S06]  /*16bf0*/  UISETP.NE.AND UP0, UPT, UR6, 0x3, UPT ;  /* 0x000000030600788c */ /* 0x000fcc000bf05270 */
[----:B------:R-:W-:-:S13]  /*16c00*/  PLOP3.LUT P0, PT, PT, PT, UP0, 0x80, 0x0 ;  /* 0x000000000000781c */ /* 0x000fda0003f0f008 */
[----:B------:R-:W-:Y:S05]  /*16c10*/  @!P0 BRA `(.L_x_533) ;  /* 0x0000000000048947 */ /* 0x000fea0003800000 */
[----:B------:R-:W-:Y:S01]  /*16c20*/  BPT.TRAP 0x1 ;  /* 0x000000040000795c */ /* 0x000fe20000300000 */
.L_x_533:
[----:B------:R-:W0:Y:S01]  /*16c30*/  S2UR UR7, SR_CgaCtaId ;  /* 0x00000000000779c3 */ /* 0x000e220000008800 */
[----:B------:R-:W-:Y:S01]  /*16c40*/  ULOP3.LUT UP0, URZ, UR5, 0x4, URZ, 0xc0, !UPT ;  /* 0x00000004053f7892 */ /* 0x000fe2000f80c03f */
[----:B------:R-:W-:Y:S01]  /*16c50*/  UMOV UR6, 0x400 ;  /* 0x0000040000067882 */ /* 0x000fe20000000000 */
[----:B------:R-:W-:Y:S02]  /*16c60*/  USHF.L.U32 UR4, UR5, 0x3, URZ ;  /* 0x0000000305047899 */ /* 0x000fe4000800063f */
[----:B------:R-:W-:Y:S02]  /*16c70*/  USEL UR8, URZ, 0x1, UP0 ;  /* 0x000000013f087887 */ /* 0x000fe40008000000 */
[----:B------:R-:W-:-:S04]  /*16c80*/  ULOP3.LUT UR5, UR5, 0x3, URZ, 0xc0, !UPT ;  /* 0x0000000305057892 */ /* 0x000fc8000f8ec03f */
[----:B------:R-:W-:-:S05]  /*16c90*/  IMAD.U32 R0, RZ, RZ, UR8 ;  /* 0x00000008ff007e24 */ /* 0x000fca000f8e00ff */
[----:B------:R-:W-:Y:S01]  /*16ca0*/  SHF.L.U32 R0, R0, 0x1f, RZ ;  /* 0x0000001f00007819 */ /* 0x000fe200000006ff */
[----:B0-----:R-:W-:Y:S02]  /*16cb0*/  ULEA UR7, UR7, UR6, 0x18 ;  /* 0x0000000607077291 */ /* 0x001fe4000f8ec03f */
[----:B------:R-:W-:Y:S02]  /*16cc0*/  ULOP3.LUT UR6, UR4, 0x18, URZ, 0xc0, !UPT ;  /* 0x0000001804067892 */ /* 0x000fe4000f8ec03f */
[----:B------:R-:W-:-:S04]  /*16cd0*/  UIADD3 UR4, UR7, 0x30020, URZ ;  /* 0x0003002007047890 */ /* 0x000fc8000fffe03f */
[----:B------:R-:W-:-:S12]  /*16ce0*/  UIADD3 UR6, UR4, UR6, URZ ;  /* 0x0000000604067290 */ /* 0x000fd8000fffe03f */
.L_x_534:
[----:B0-----:R-:W-:-:S04]  /*16cf0*/  IMAD.U32 R3, RZ, RZ, UR6 ;  /* 0x00000006ff037e24 */ /* 0x001fc8000f8e00ff */
[----:B------:R0:W1:Y:S03]  /*16d00*/  SYNCS.PHASECHK.TRANS64.TRYWAIT P0, [R3+URZ], R0 ;  /* 0x00000000030075a7 */ /* 0x000066000800017f */
[----:B-1----:R-:W-:Y:S05]  /*16d10*/  @!P0 NANOSLEEP.SYNCS 0x989680 ;  /* 0x009896800000895d */ /* 0x002fea0003900000 */
[----:B------:R-:W1:Y:S02]  /*16d20*/  @!P0 SYNCS.PHASECHK.TRANS64 P0, [R3+URZ], R0 ;  /* 0x00000000030085a7 */ /* 0x000e64000800007f */
[----:B-1----:R-:W-:Y:S05]  /*16d30*/  @!P0 BRA `(.L_x_534) ;  /* 0xfffffffc00ec8947 */ /* 0x002fea000383ffff */
[----:B------:R-:W-:-:S04]  /*16d40*/  UIADD3 UR5, UR5, 0x1, URZ ;  /* 0x0000000105057890 */ /* 0x000fc8000fffe03f */
[----:B------:R-:W-:Y:S02]  /*16d50*/  UISETP.EQ.XOR UP0, UPT, UR5, 0x4, !UP0 ;  /* 0x000000040500788c */ /* 0x000fe4000c702a70 */
[----:B------:R-:W-:Y:S02]  /*16d60*/  UISETP.NE.AND UP1, UPT, UR5, 0x4, UPT ;  /* 0x000000040500788c */ /* 0x000fe4000bf25270 */
[----:B------:R-:W-:Y:S02]  /*16d70*/  USEL UR6, URZ, 0x1, !UP0 ;  /* 0x000000013f067887 */ /* 0x000fe4000c000000 */
[----:B------:R-:W-:-:S04]  /*16d80*/  USEL UR5, UR5, URZ, UP1 ;  /* 0x0000003f05057287 */ /* 0x000fc80008800000 */
[----:B0-----:R-:W-:Y:S01]  /*16d90*/  IMAD.U32 R0, RZ, RZ, UR6 ;  /* 0x00000006ff007e24 */ /* 0x001fe2000f8e00ff */
[----:B------:R-:W-:-:S04]  /*16da0*/  ULEA UR7, UR5, UR4, 0x3 ;  /* 0x0000000405077291 */ /* 0x000fc8000f8e183f */
[----:B------:R-:W-:-:S08]  /*16db0*/  SHF.L.U32 R0, R0, 0x1f, RZ ;  /* 0x0000001f00007819 */ /* 0x000fd000000006ff */
.L_x_535:
[----:B0-----:R-:W-:-:S04]  /*16dc0*/  IMAD.U32 R3, RZ, RZ, UR7 ;  /* 0x00000007ff037e24 */ /* 0x001fc8000f8e00ff */
[----:B------:R0:W1:Y:S03]  /*16dd0*/  SYNCS.PHASECHK.TRANS64.TRYWAIT P0, [R3+URZ], R0 ;  /* 0x00000000030075a7 */ /* 0x000066000800017f */
[----:B-1----:R-:W-:Y:S05]  /*16de0*/  @!P0 NANOSLEEP.SYNCS 0x989680 ;  /* 0x009896800000895d */ /* 0x002fea0003900000 */
[----:B------:R-:W1:Y:S02]  /*16df0*/  @!P0 SYNCS.PHASECHK.TRANS64 P0, [R3+URZ], R0 ;  /* 0x00000000030085a7 */ /* 0x000e64000800007f */
[----:B-1----:R-:W-:Y:S05]  /*16e00*/  @!P0 BRA `(.L_x_535) ;  /* 0xfffffffc00ec8947 */ /* 0x002fea000383ffff */
[----:B------:R-:W-:-:S04]  /*16e10*/  UIADD3 UR5, UR5, 0x1, URZ ;  /* 0x0000000105057890 */ /* 0x000fc8000fffe03f */
[----:B------:R-:W-:Y:S02]  /*16e20*/  UISETP.EQ.XOR UP0, UPT, UR5, 0x4, UP0 ;  /* 0x000000040500788c */ /* 0x000fe40008702a70 */
[----:B------:R-:W-:Y:S02]  /*16e30*/  UISETP.NE.AND UP1, UPT, UR5, 0x4, UPT ;  /* 0x000000040500788c */ /* 0x000fe4000bf25270 */
[----:B------:R-:W-:Y:S02]  /*16e40*/  USEL UR6, URZ, 0x1, !UP0 ;  /* 0x000000013f067887 */ /* 0x000fe4000c000000 */
[----:B------:R-:W-:-:S04]  /*16e50*/  USEL UR5, UR5, URZ, UP1 ;  /* 0x0000003f05057287 */ /* 0x000fc80008800000 */
[----:B0-----:R-:W-:Y:S01]  /*16e60*/  MOV R0, UR6 ;  /* 0x0000000600007c02 */ /* 0x001fe20008000f00 */
[----:B------:R-:W-:-:S03]  /*16e70*/  ULEA UR7, UR5, UR4, 0x3 ;  /* 0x0000000405077291 */ /* 0x000fc6000f8e183f */
[----:B------:R-:W-:-:S09]  /*16e80*/  SHF.L.U32 R0, R0, 0x1f, RZ ;  /* 0x0000001f00007819 */ /* 0x000fd200000006ff */
.L_x_536:
        /* <DEDUP_REMOVED lines=10> */
[----:B0-----:R-:W-:Y:S01]  /*16f30*/  IMAD.U32 R0, RZ, RZ, UR6 ;  /* 0x00000006ff007e24 */ /* 0x001fe2000f8e00ff */
[----:B------:R-:W-:-:S04]  /*16f40*/  ULEA UR5, UR5, UR4, 0x3 ;  /* 0x0000000405057291 */ /* 0x000fc8000f8e183f */
[----:B------:R-:W-:-:S08]  /*16f50*/  SHF.L.U32 R0, R0, 0x1f, RZ ;  /* 0x0000001f00007819 */ /* 0x000fd000000006ff */
.L_x_537:
[----:B0-----:R-:W-:-:S04]  /*16f60*/  IMAD.U32 R3, RZ, RZ, UR5 ;  /* 0x00000005ff037e24 */ /* 0x001fc8000f8e00ff */
[----:B------:R0:W1:Y:S03]  /*16f70*/  SYNCS.PHASECHK.TRANS64.TRYWAIT P0, [R3+URZ], R0 ;  /* 0x00000000030075a7 */ /* 0x000066000800017f */
[----:B-1----:R-:W-:Y:S05]  /*16f80*/  @!P0 NANOSLEEP.SYNCS 0x989680 ;  /* 0x009896800000895d */ /* 0x002fea0003900000 */
[----:B------:R-:W1:Y:S02]  /*16f90*/  @!P0 SYNCS.PHASECHK.TRANS64 P0, [R3+URZ], R0 ;  /* 0x00000000030085a7 */ /* 0x000e64000800007f */
[----:B-1----:R-:W-:Y:S05]  /*16fa0*/  @P0 EXIT ;  /* 0x000000000000094d */ /* 0x002fea0003800000 */
[----:B------:R-:W-:Y:S05]  /*16fb0*/  BRA `(.L_x_537) ;  /* 0xfffffffc00e87947 */ /* 0x000fea000383ffff */
.L_x_538:
[----:B------:R-:W-:-:S00]  /*16fc0*/  BRA `(.L_x_538) ;  /* 0xfffffffc00fc7947 */ /* 0x000fc0000383ffff */
[----:B------:R-:W-:-:S00]  /*16fd0*/  NOP ;  /* 0x0000000000007918 */ /* 0x000fc00000000000 */
        /* <DEDUP_REMOVED lines=10> */
.L_x_539:


//--------------------- .nv.shared._ZN7cutlass13device_kernelINS_4conv6kernel13ConvUniversalINS1_16ConvProblemShapeILNS1_8OperatorE0ELi2EEENS1_10collective14CollectiveConvINS1_46MainloopSm90TmaGmmaWarpSpecializedImplicitGemmILS5_0ELi4ELi2EN4cute5tupleIJNSA_1CILi2EEENSC_ILi1EEESE_EEENS1_36KernelImplicitTmaWarpSpecializedSm90ELi1EEENSB_IJNSC_ILi256EEENSC_ILi128EEENSB_IJNSC_ILi64EEEEEEEEENS_10bfloat16_tESN_NSA_8TiledMMAINSA_8MMA_AtomIJNSA_4SM904GMMA28MMA_64x128x16_F32BF16BF16_SSILNSR_5MajorE0ELST_0ELNSR_7ScaleInE1ELSU_1EEEEEENSA_6LayoutINSB_IJSE_SE_SE_EEENSB_IJNSC_ILi0EEESZ_SZ_EEEEENSB_IJNSA_10UnderscoreES12_S12_EEEEENS7_6detail26Sm90ImplicitGemmTileTraitsINSA_20SM90_TMA_LOAD_IM2COLENSA_14ComposedLayoutINSA_7SwizzleILi3ELi4ELi3EEENSA_18smem_ptr_flag_bitsILi16EEENSX_INSB_IJNSB_IJNSC_ILi8EEENSC_ILi32EEEEEENSB_IJSK_SE_EEENSB_IJSE_NSC_ILi4EEEEEEEEENSB_IJNSB_IJSK_NSC_ILi512EEEEEENSB_IJSE_SZ_EEENSB_IJSZ_NSC_ILi16384EEEEEEEEEEEEEvEENS16_INSA_23SM90_TMA_LOAD_MULTICASTENS18_IS1A_S1C_NSX_INSB_IJNSB_IJS1D_NSC_ILi16EEEEEES1G_S1I_EEENSB_IJS1L_S1M_NSB_IJSZ_NSC_ILi8192EEEEEEEEEEEEEvEEEENS_8epilogue10collective6detail29Sm90TmaWarpSpecializedAdapterINS25_15DefaultEpilogueISN_NSB_IJNSB_IJlllEEESE_SZ_EEES2A_NS24_6thread17LinearCombinationISN_Li1EffLNS2B_9ScaleType4KindE0ELNS_15FloatRoundStyleE2ESN_EENS_4gemm15EpilogueDefaultEEEEEvvEEEEvNT_6ParamsE --------------------------
	.section	.nv.shared._ZN7cutlass13device_kernelINS_4conv6kernel13ConvUniversalINS1_16ConvProblemShapeILNS1_8OperatorE0ELi2EEENS1_10collective14CollectiveConvINS1_46MainloopSm90TmaGmmaWarpSpecializedImplicitGemmILS5_0ELi4ELi2EN4cute5tupleIJNSA_1CILi2EEENSC_ILi1EEESE_EEENS1_36KernelImplicitTmaWarpSpecializedSm90ELi1EEENSB_IJNSC_ILi256EEENSC_ILi128EEENSB_IJNSC_ILi64EEEEEEEEENS_10bfloat16_tESN_NSA_8TiledMMAINSA_8MMA_AtomIJNSA_4SM904GMMA28MMA_64x128x16_F32BF16BF16_SSILNSR_5MajorE0ELST_0ELNSR_7ScaleInE1ELSU_1EEEEEENSA_6LayoutINSB_IJSE_SE_SE_EEENSB_IJNSC_ILi0EEESZ_SZ_EEEEENSB_IJNSA_10UnderscoreES12_S12_EEEEENS7_6detail26Sm90ImplicitGemmTileTraitsINSA_20SM90_TMA_LOAD_IM2COLENSA_14ComposedLayoutINSA_7SwizzleILi3ELi4ELi3EEENSA_18smem_ptr_flag_bitsILi16EEENSX_INSB_IJNSB_IJNSC_ILi8EEENSC_ILi32EEEEEENSB_IJSK_SE_EEENSB_IJSE_NSC_ILi4EEEEEEEEENSB_IJNSB_IJSK_NSC_ILi512EEEEEENSB_IJSE_SZ_EEENSB_IJSZ_NSC_ILi16384EEEEEEEEEEEEEvEENS16_INSA_23SM90_TMA_LOAD_MULTICASTENS18_IS1A_S1C_NSX_INSB_IJNSB_IJS1D_NSC_ILi16EEEEEES1G_S1I_EEENSB_IJS1L_S1M_NSB_IJSZ_NSC_ILi8192EEEEEEEEEEEEEvEEEENS_8epilogue10collective6detail29Sm90TmaWarpSpecializedAdapterINS25_15DefaultEpilogueISN_NSB_IJNSB_IJlllEEESE_SZ_EEES2A_NS24_6thread17LinearCombinationISN_Li1EffLNS2B_9ScaleType4KindE0ELNS_15FloatRoundStyleE2ESN_EENS_4gemm15EpilogueDefaultEEEEEvvEEEEvNT_6ParamsE,"aw",@nobits
	.sectionflags	@""
	.align	16
	.zero		1024


//--------------------- .nv.shared.reserved.0     --------------------------
	.section	.nv.shared.reserved.0,"aw",@nobits
	.weak		__nv_reservedSMEM_offset_0_alias
	.size		__nv_reservedSMEM_offset_0_alias, 0, 0
	.other		__nv_reservedSMEM_offset_0_alias,@"STO_CUDA_RESERVED_SHARED STV_DEFAULT"
__nv_reservedSMEM_offset_0_alias:
	.zero		0


//--------------------- .nv.global                --------------------------
	.section	.nv.global,"aw",@nobits
.nv.global:
	.type		_ZN39_INTERNAL_53f0e4ec_4_k_cu_b9d29552_30034cute1_E,@object
	.size		_ZN39_INTERNAL_53f0e4ec_4_k_cu_b9d29552_30034cute1_E,(_ZN39_INTERNAL_53f0e4ec_4_k_cu_b9d29552_30034cuda3std3__45__cpo6cbeginE - _ZN39_INTERNAL_53f0e4ec_4_k_cu_b9d29552_30034cute1_E)
_ZN39_INTERNAL_53f0e4ec_4_k_cu_b9d29552_30034cute1_E:
	.zero		1
	.type		_ZN39_INTERNAL_53f0e4ec_4_k_cu_b9d29552_30034cuda3std3__45__cpo6cbeginE,@object
	.size		_ZN39_INTERNAL_53f0e4ec_4_k_cu_b9d29552_30034cuda3std3__45__cpo6cbeginE,(_ZN39_INTERNAL_53f0e4ec_4_k_cu_b9d29552_30034cuda3std3__48in_placeE - _ZN39_INTERNAL_53f0e4ec_4_k_cu_b9d29552_30034cuda3std3__45__cpo6cbeginE)
_ZN39_INTERNAL_53f0e4ec_4_k_cu_b9d29552_30034cuda3std3__45__cpo6cbeginE:
	.zero		1
	.type		_ZN39_INTERNAL_53f0e4ec_4_k_cu_b9d29552_30034cuda3std3__48in_placeE,@object
	.size		_ZN39_INTERNAL_53f0e4ec_4_k_cu_b9d29552_30034cuda3std3__48in_placeE,(_ZN39_INTERNAL_53f0e4ec_4_k_cu_b9d29552_30034cuda3std6ranges3__45__cpo9iter_moveE - _ZN39_INTERNAL_53f0e4ec_4_k_cu_b9d29552_30034cuda3std3__48in_placeE)
_ZN39_INTERNAL_53f0e4ec_4_k_cu_b9d29552_30034cuda3std3__48in_placeE:
	.zero		1
	.type		_ZN39_INTERNAL_53f0e4ec_4_k_cu_b9d29552_30034cuda3std6ranges3__45__cpo9iter_moveE,@object
	.size		_ZN39_INTERNAL_53f0e4ec_4_k_cu_b9d29552_30034cuda3std6ranges3__45__cpo9iter_moveE,(_ZN39_INTERNAL_53f0e4ec_4_k_cu_b9d29552_30034cuda3std3__45__cpo5beginE - _ZN39_INTERNAL_53f0e4ec_4_k_cu_b9d29552_30034cuda3std6ranges3__45__cpo9iter_moveE)
_ZN39_INTERNAL_53f0e4ec_4_k_cu_b9d29552_30034cuda3std6ranges3__45__cpo9iter_moveE:
	.zero		1
	.type		_ZN39_INTERNAL_53f0e4ec_4_k_cu_b9d29552_30034cuda3std3__45__cpo5beginE,@object
	.size		_ZN39_INTERNAL_53f0e4ec_4_k_cu_b9d29552_30034cuda3std3__45__cpo5beginE,(_ZN39_INTERNAL_53f0e4ec_4_k_cu_b9d29552_30034cuda3std3__441_GLOBAL__N__53f0e4ec_4_k_cu_b9d29552_30036ignoreE - _ZN39_INTERNAL_53f0e4ec_4_k_cu_b9d29552_30034cuda3std3__45__cpo5beginE)
_ZN39_INTERNAL_53f0e4ec_4_k_cu_b9d29552_30034cuda3std3__45__cpo5beginE:
	.zero		1
	.type		_ZN39_INTERNAL_53f0e4ec_4_k_cu_b9d29552_30034cuda3std3__441_GLOBAL__N__53f0e4ec_4_k_cu_b9d29552_30036ignoreE,@object
	.size		_ZN39_INTERNAL_53f0e4ec_4_k_cu_b9d29552_30034cuda3std3__441_GLOBAL__N__53f0e4ec_4_k_cu_b9d29552_30036ignoreE,(_ZN39_INTERNAL_53f0e4ec_4_k_cu_b9d29552_30034cute7productE - _ZN39_INTERNAL_53f0e4ec_4_k_cu_b9d29552_30034cuda3std3__441_GLOBAL__N__53f0e4ec_4_k_cu_b9d29552_30036ignoreE)
_ZN39_INTERNAL_53f0e4ec_4_k_cu_b9d29552_30034cuda3std3__441_GLOBAL__N__53f0e4ec_4_k_cu_b9d29552_30036ignoreE:
	.zero		1
	.type		_ZN39_INTERNAL_53f0e4ec_4_k_cu_b9d29552_30034cute7productE,@object
	.size		_ZN39_INTERNAL_53f0e4ec_4_k_cu_b9d29552_30034cute7productE,(_ZN39_INTERNAL_53f0e4ec_4_k_cu_b9d29552_30034cuda3std3__45__cpo3endE - _ZN39_INTERNAL_53f0e4ec_4_k_cu_b9d29552_30034cute7productE)
_ZN39_INTERNAL_53f0e4ec_4_k_cu_b9d29552_30034cute7productE:
	.zero		1
	.type		_ZN39_INTERNAL_53f0e4ec_4_k_cu_b9d29552_30034cuda3std3__45__cpo3endE,@object
	.size		_ZN39_INTERNAL_53f0e4ec_4_k_cu_b9d29552_30034cuda3std3__45__cpo3endE,(_ZN39_INTERNAL_53f0e4ec_4_k_cu_b9d29552_30034cuda3std3__419piecewise_constructE - _ZN39_INTERNAL_53f0e4ec_4_k_cu_b9d29552_30034cuda3std3__45__cpo3endE)
_ZN39_INTERNAL_53f0e4ec_4_k_cu_b9d29552_30034cuda3std3__45__cpo3endE:
	.zero		1
	.type		_ZN39_INTERNAL_53f0e4ec_4_k_cu_b9d29552_30034cuda3std3__419piecewise_constructE,@object
	.size		_ZN39_INTERNAL_53f0e4ec_4_k_cu_b9d29552_30034cuda3std3__419piecewise_constructE,(_ZN39_INTERNAL_53f0e4ec_4_k_cu_b9d29552_30034cuda3std3__45__cpo4cendE - _ZN39_INTERNAL_53f0e4ec_4_k_cu_b9d29552_30034cuda3std3__419piecewise_constructE)
_ZN39_INTERNAL_53f0e4ec_4_k_cu_b9d29552_30034cuda3std3__419piecewise_constructE:
	.zero		1
	.type		_ZN39_INTERNAL_53f0e4ec_4_k_cu_b9d29552_30034cuda3std3__45__cpo4cendE,@object
	.size		_ZN39_INTERNAL_53f0e4ec_4_k_cu_b9d29552_30034cuda3std3__45__cpo4cendE,(_ZN39_INTERNAL_53f0e4ec_4_k_cu_b9d29552_30034cuda3std6ranges3__45__cpo4swapE - _ZN39_INTERNAL_53f0e4ec_4_k_cu_b9d29552_30034cuda3std3__45__cpo4cendE)
_ZN39_INTERNAL_53f0e4ec_4_k_cu_b9d29552_30034cuda3std3__45__cpo4cendE:
	.zero		1
	.type		_ZN39_INTERNAL_53f0e4ec_4_k_cu_b9d29552_30034cuda3std6ranges3__45__cpo4swapE,@object
	.size		_ZN39_INTERNAL_53f0e4ec_4_k_cu_b9d29552_30034cuda3std6ranges3__45__cpo4swapE,(.L_7 - _ZN39_INTERNAL_53f0e4ec_4_k_cu_b9d29552_30034cuda3std6ranges3__45__cpo4swapE)
_ZN39_INTERNAL_53f0e4ec_4_k_cu_b9d29552_30034cuda3std6ranges3__45__cpo4swapE:
	.zero		1
.L_7:


//--------------------- .nv.constant0._ZN7cutlass13device_kernelINS_4conv6kernel13ConvUniversalINS1_16ConvProblemShapeILNS1_8OperatorE0ELi2EEENS1_10collective14CollectiveConvINS1_46MainloopSm90TmaGmmaWarpSpecializedImplicitGemmILS5_0ELi4ELi2EN4cute5tupleIJNSA_1CILi2EEENSC_ILi1EEESE_EEENS1_36KernelImplicitTmaWarpSpecializedSm90ELi1EEENSB_IJNSC_ILi256EEENSC_ILi128EEENSB_IJNSC_ILi64EEEEEEEEENS_10bfloat16_tESN_NSA_8TiledMMAINSA_8MMA_AtomIJNSA_4SM904GMMA28MMA_64x128x16_F32BF16BF16_SSILNSR_5MajorE0ELST_0ELNSR_7ScaleInE1ELSU_1EEEEEENSA_6LayoutINSB_IJSE_SE_SE_EEENSB_IJNSC_ILi0EEESZ_SZ_EEEEENSB_IJNSA_10UnderscoreES12_S12_EEEEENS7_6detail26Sm90ImplicitGemmTileTraitsINSA_20SM90_TMA_LOAD_IM2COLENSA_14ComposedLayoutINSA_7SwizzleILi3ELi4ELi3EEENSA_18smem_ptr_flag_bitsILi16EEENSX_INSB_IJNSB_IJNSC_ILi8EEENSC_ILi32EEEEEENSB_IJSK_SE_EEENSB_IJSE_NSC_ILi4EEEEEEEEENSB_IJNSB_IJSK_NSC_ILi512EEEEEENSB_IJSE_SZ_EEENSB_IJSZ_NSC_ILi16384EEEEEEEEEEEEEvEENS16_INSA_23SM90_TMA_LOAD_MULTICASTENS18_IS1A_S1C_NSX_INSB_IJNSB_IJS1D_NSC_ILi16EEEEEES1G_S1I_EEENSB_IJS1L_S1M_NSB_IJSZ_NSC_ILi8192EEEEEEEEEEEEEvEEEENS_8epilogue10collective6detail29Sm90TmaWarpSpecializedAdapterINS25_15DefaultEpilogueISN_NSB_IJNSB_IJlllEEESE_SZ_EEES2A_NS24_6thread17LinearCombinationISN_Li1EffLNS2B_9ScaleType4KindE0ELNS_15FloatRoundStyleE2ESN_EENS_4gemm15EpilogueDefaultEEEEEvvEEEEvNT_6ParamsE --------------------------
	.section	.nv.constant0._ZN7cutlass13device_kernelINS_4conv6kernel13ConvUniversalINS1_16ConvProblemShapeILNS1_8OperatorE0ELi2EEENS1_10collective14CollectiveConvINS1_46MainloopSm90TmaGmmaWarpSpecializedImplicitGemmILS5_0ELi4ELi2EN4cute5tupleIJNSA_1CILi2EEENSC_ILi1EEESE_EEENS1_36KernelImplicitTmaWarpSpecializedSm90ELi1EEENSB_IJNSC_ILi256EEENSC_ILi128EEENSB_IJNSC_ILi64EEEEEEEEENS_10bfloat16_tESN_NSA_8TiledMMAINSA_8MMA_AtomIJNSA_4SM904GMMA28MMA_64x128x16_F32BF16BF16_SSILNSR_5MajorE0ELST_0ELNSR_7ScaleInE1ELSU_1EEEEEENSA_6LayoutINSB_IJSE_SE_SE_EEENSB_IJNSC_ILi0EEESZ_SZ_EEEEENSB_IJNSA_10UnderscoreES12_S12_EEEEENS7_6detail26Sm90ImplicitGemmTileTraitsINSA_20SM90_TMA_LOAD_IM2COLENSA_14ComposedLayoutINSA_7SwizzleILi3ELi4ELi3EEENSA_18smem_ptr_flag_bitsILi16EEENSX_INSB_IJNSB_IJNSC_ILi8EEENSC_ILi32EEEEEENSB_IJSK_SE_EEENSB_IJSE_NSC_ILi4EEEEEEEEENSB_IJNSB_IJSK_NSC_ILi512EEEEEENSB_IJSE_SZ_EEENSB_IJSZ_NSC_ILi16384EEEEEEEEEEEEEvEENS16_INSA_23SM90_TMA_LOAD_MULTICASTENS18_IS1A_S1C_NSX_INSB_IJNSB_IJS1D_NSC_ILi16EEEEEES1G_S1I_EEENSB_IJS1L_S1M_NSB_IJSZ_NSC_ILi8192EEEEEEEEEEEEEvEEEENS_8epilogue10collective6detail29Sm90TmaWarpSpecializedAdapterINS25_15DefaultEpilogueISN_NSB_IJNSB_IJlllEEESE_SZ_EEES2A_NS24_6thread17LinearCombinationISN_Li1EffLNS2B_9ScaleType4KindE0ELNS_15FloatRoundStyleE2ESN_EENS_4gemm15EpilogueDefaultEEEEEvvEEEEvNT_6ParamsE,"a",@progbits
	.sectionflags	@""
	.align	4
.nv.constant0._ZN7cutlass13device_kernelINS_4conv6kernel13ConvUniversalINS1_16ConvProblemShapeILNS1_8OperatorE0ELi2EEENS1_10collective14CollectiveConvINS1_46MainloopSm90TmaGmmaWarpSpecializedImplicitGemmILS5_0ELi4ELi2EN4cute5tupleIJNSA_1CILi2EEENSC_ILi1EEESE_EEENS1_36KernelImplicitTmaWarpSpecializedSm90ELi1EEENSB_IJNSC_ILi256EEENSC_ILi128EEENSB_IJNSC_ILi64EEEEEEEEENS_10bfloat16_tESN_NSA_8TiledMMAINSA_8MMA_AtomIJNSA_4SM904GMMA28MMA_64x128x16_F32BF16BF16_SSILNSR_5MajorE0ELST_0ELNSR_7ScaleInE1ELSU_1EEEEEENSA_6LayoutINSB_IJSE_SE_SE_EEENSB_IJNSC_ILi0EEESZ_SZ_EEEEENSB_IJNSA_10UnderscoreES12_S12_EEEEENS7_6detail26Sm90ImplicitGemmTileTraitsINSA_20SM90_TMA_LOAD_IM2COLENSA_14ComposedLayoutINSA_7SwizzleILi3ELi4ELi3EEENSA_18smem_ptr_flag_bitsILi16EEENSX_INSB_IJNSB_IJNSC_ILi8EEENSC_ILi32EEEEEENSB_IJSK_SE_EEENSB_IJSE_NSC_ILi4EEEEEEEEENSB_IJNSB_IJSK_NSC_ILi512EEEEEENSB_IJSE_SZ_EEENSB_IJSZ_NSC_ILi16384EEEEEEEEEEEEEvEENS16_INSA_23SM90_TMA_LOAD_MULTICASTENS18_IS1A_S1C_NSX_INSB_IJNSB_IJS1D_NSC_ILi16EEEEEES1G_S1I_EEENSB_IJS1L_S1M_NSB_IJSZ_NSC_ILi8192EEEEEEEEEEEEEvEEEENS_8epilogue10collective6detail29Sm90TmaWarpSpecializedAdapterINS25_15DefaultEpilogueISN_NSB_IJNSB_IJlllEEESE_SZ_EEES2A_NS24_6thread17LinearCombinationISN_Li1EffLNS2B_9ScaleType4KindE0ELNS_15FloatRoundStyleE2ESN_EENS_4gemm15EpilogueDefaultEEEEEvvEEEEvNT_6ParamsE:
	.zero		1536


//--------------------- SYMBOLS --------------------------

	.type		.nv.reservedSmem.offset0,@object
	.size		.nv.reservedSmem.offset0,0x4
